	.target	sm_90a

	.elftype	@"ET_EXEC"


//--------------------- .note.nv.tkinfo           --------------------------
	.section	.note.nv.tkinfo,"",@"SHT_NOTE"
	.sectionflags	@"SHF_NOTE_NV_TKINFO"
	.tkinfo
        /*0018*/ 	.word	0x00000002
        /*0030*/ 	.string	""
        /*0030*/ 	.string	"ptxas"
        /*0030*/ 	.string	"Cuda compilation tools, release 13.0, V13.0.88"
        /*0030*/ 	.string	"Build cuda_13.0.r13.0/compiler.36424714_0"
        /*0030*/ 	.string	"-arch sm_90a -m 64 "



//--------------------- .note.nv.cuinfo           --------------------------
	.section	.note.nv.cuinfo,"",@"SHT_NOTE"
	.sectionflags	@"SHF_NOTE_NV_CUINFO"
        /*0018*/ 	.short	0x0002
        /*001a*/ 	.short	0x005a
        /*001c*/ 	.short	0x0082
	.zero		2


//--------------------- .nv.info                  --------------------------
	.section	.nv.info,"",@"SHT_CUDA_INFO"
	.align	4


	//----- nvinfo : EIATTR_REGCOUNT
	.align		4
        /*0000*/ 	.byte	0x04, 0x2f
        /*0002*/ 	.short	(.L_12 - .L_11)
	.align		4
.L_11:
        /*0004*/ 	.word	index@(_ZN7cutlass13device_kernelINS_4gemm6kernel13GemmUniversalIN4cute5tupleIJiiiiEEENS1_10collective13CollectiveMmaINS1_37MainloopSm90TmaGmmaWarpSpecializedFP8ILi3ENS5_IJNS4_1CILi2EEENSA_ILi1EEESC_EEENS1_35KernelTmaWarpSpecializedCooperativeEEENS5_IJNSA_ILi128EEESG_NSA_ILi32EEEEEENS_12float_e5m2_tENS5_IJlSC_lEEESJ_SK_NS4_8TiledMMAINS4_8MMA_AtomIJNS4_4SM904GMMA31MMA_64x128x32_F32E5M2E5M2_SS_TNILNSO_7ScaleInE1ELSQ_1EEEEEENS4_6LayoutISD_NS5_IJSC_NSA_ILi0EEESU_EEEEENS5_IJNS4_10UnderscoreESX_SX_EEEEENS4_13SM90_TMA_LOADENS4_14ComposedLayoutINS4_7SwizzleILi1ELi4ELi3EEENS4_18smem_ptr_flag_bitsILi8EEENST_INS5_IJNSA_ILi8EEESH_EEENS5_IJSH_SC_EEEEEEEvNS4_8identityENS4_23SM90_TMA_LOAD_MULTICASTES1A_vS1B_EENS_8epilogue10collective6detail29Sm90TmaWarpSpecializedAdapterINS1F_15DefaultEpilogueISJ_SK_SK_NS1E_6thread17LinearCombinationISJ_Li1EffLNS1J_9ScaleType4KindE0ELNS_15FloatRoundStyleE2ESJ_EENS1_15EpilogueDefaultEEEEEvvEEEEvNT_6ParamsE)
        /*0008*/ 	.word	0x000000a8


	//----- nvinfo : EIATTR_FRAME_SIZE
	.align		4
.L_12:
        /*000c*/ 	.byte	0x04, 0x11
        /*000e*/ 	.short	(.L_14 - .L_13)
	.align		4
.L_13:
        /*0010*/ 	.word	index@(_ZN7cutlass13device_kernelINS_4gemm6kernel13GemmUniversalIN4cute5tupleIJiiiiEEENS1_10collective13CollectiveMmaINS1_37MainloopSm90TmaGmmaWarpSpecializedFP8ILi3ENS5_IJNS4_1CILi2EEENSA_ILi1EEESC_EEENS1_35KernelTmaWarpSpecializedCooperativeEEENS5_IJNSA_ILi128EEESG_NSA_ILi32EEEEEENS_12float_e5m2_tENS5_IJlSC_lEEESJ_SK_NS4_8TiledMMAINS4_8MMA_AtomIJNS4_4SM904GMMA31MMA_64x128x32_F32E5M2E5M2_SS_TNILNSO_7ScaleInE1ELSQ_1EEEEEENS4_6LayoutISD_NS5_IJSC_NSA_ILi0EEESU_EEEEENS5_IJNS4_10UnderscoreESX_SX_EEEEENS4_13SM90_TMA_LOADENS4_14ComposedLayoutINS4_7SwizzleILi1ELi4ELi3EEENS4_18smem_ptr_flag_bitsILi8EEENST_INS5_IJNSA_ILi8EEESH_EEENS5_IJSH_SC_EEEEEEEvNS4_8identityENS4_23SM90_TMA_LOAD_MULTICASTES1A_vS1B_EENS_8epilogue10collective6detail29Sm90TmaWarpSpecializedAdapterINS1F_15DefaultEpilogueISJ_SK_SK_NS1E_6thread17LinearCombinationISJ_Li1EffLNS1J_9ScaleType4KindE0ELNS_15FloatRoundStyleE2ESJ_EENS1_15EpilogueDefaultEEEEEvvEEEEvNT_6ParamsE)
        /*0014*/ 	.word	0x00000000


	//----- nvinfo : EIATTR_MIN_STACK_SIZE
	.align		4
.L_14:
        /*0018*/ 	.byte	0x04, 0x12
        /*001a*/ 	.short	(.L_16 - .L_15)
	.align		4
.L_15:
        /*001c*/ 	.word	index@(_ZN7cutlass13device_kernelINS_4gemm6kernel13GemmUniversalIN4cute5tupleIJiiiiEEENS1_10collective13CollectiveMmaINS1_37MainloopSm90TmaGmmaWarpSpecializedFP8ILi3ENS5_IJNS4_1CILi2EEENSA_ILi1EEESC_EEENS1_35KernelTmaWarpSpecializedCooperativeEEENS5_IJNSA_ILi128EEESG_NSA_ILi32EEEEEENS_12float_e5m2_tENS5_IJlSC_lEEESJ_SK_NS4_8TiledMMAINS4_8MMA_AtomIJNS4_4SM904GMMA31MMA_64x128x32_F32E5M2E5M2_SS_TNILNSO_7ScaleInE1ELSQ_1EEEEEENS4_6LayoutISD_NS5_IJSC_NSA_ILi0EEESU_EEEEENS5_IJNS4_10UnderscoreESX_SX_EEEEENS4_13SM90_TMA_LOADENS4_14ComposedLayoutINS4_7SwizzleILi1ELi4ELi3EEENS4_18smem_ptr_flag_bitsILi8EEENST_INS5_IJNSA_ILi8EEESH_EEENS5_IJSH_SC_EEEEEEEvNS4_8identityENS4_23SM90_TMA_LOAD_MULTICASTES1A_vS1B_EENS_8epilogue10collective6detail29Sm90TmaWarpSpecializedAdapterINS1F_15DefaultEpilogueISJ_SK_SK_NS1E_6thread17LinearCombinationISJ_Li1EffLNS1J_9ScaleType4KindE0ELNS_15FloatRoundStyleE2ESJ_EENS1_15EpilogueDefaultEEEEEvvEEEEvNT_6ParamsE)
        /*0020*/ 	.word	0x00000000
.L_16:


//--------------------- .nv.compat                --------------------------
	.section	.nv.compat,"",@"SHT_CUDA_COMPAT_INFO"
	.align	4
        /*0000*/ 	.byte	0x02, 0x09, 0x01, 0x00, 0x02, 0x02, 0x04, 0x00, 0x02, 0x05, 0x05, 0x00, 0x03, 0x07, 0x01, 0x01
        /*0010*/ 	.byte	0x02, 0x03, 0x01, 0x00, 0x02, 0x06, 0x01, 0x00, 0x04, 0x0b, 0x08, 0x00, 0x00, 0x00, 0x00, 0x00
        /*0020*/ 	.byte	0x00, 0x00, 0x00, 0x00


//--------------------- .nv.info._ZN7cutlass13device_kernelINS_4gemm6kernel13GemmUniversalIN4cute5tupleIJiiiiEEENS1_10collective13CollectiveMmaINS1_37MainloopSm90TmaGmmaWarpSpecializedFP8ILi3ENS5_IJNS4_1CILi2EEENSA_ILi1EEESC_EEENS1_35KernelTmaWarpSpecializedCooperativeEEENS5_IJNSA_ILi128EEESG_NSA_ILi32EEEEEENS_12float_e5m2_tENS5_IJlSC_lEEESJ_SK_NS4_8TiledMMAINS4_8MMA_AtomIJNS4_4SM904GMMA31MMA_64x128x32_F32E5M2E5M2_SS_TNILNSO_7ScaleInE1ELSQ_1EEEEEENS4_6LayoutISD_NS5_IJSC_NSA_ILi0EEESU_EEEEENS5_IJNS4_10UnderscoreESX_SX_EEEEENS4_13SM90_TMA_LOADENS4_14ComposedLayoutINS4_7SwizzleILi1ELi4ELi3EEENS4_18smem_ptr_flag_bitsILi8EEENST_INS5_IJNSA_ILi8EEESH_EEENS5_IJSH_SC_EEEEEEEvNS4_8identityENS4_23SM90_TMA_LOAD_MULTICASTES1A_vS1B_EENS_8epilogue10collective6detail29Sm90TmaWarpSpecializedAdapterINS1F_15DefaultEpilogueISJ_SK_SK_NS1E_6thread17LinearCombinationISJ_Li1EffLNS1J_9ScaleType4KindE0ELNS_15FloatRoundStyleE2ESJ_EENS1_15EpilogueDefaultEEEEEvvEEEEvNT_6ParamsE --------------------------
	.section	.nv.info._ZN7cutlass13device_kernelINS_4gemm6kernel13GemmUniversalIN4cute5tupleIJiiiiEEENS1_10collective13CollectiveMmaINS1_37MainloopSm90TmaGmmaWarpSpecializedFP8ILi3ENS5_IJNS4_1CILi2EEENSA_ILi1EEESC_EEENS1_35KernelTmaWarpSpecializedCooperativeEEENS5_IJNSA_ILi128EEESG_NSA_ILi32EEEEEENS_12float_e5m2_tENS5_IJlSC_lEEESJ_SK_NS4_8TiledMMAINS4_8MMA_AtomIJNS4_4SM904GMMA31MMA_64x128x32_F32E5M2E5M2_SS_TNILNSO_7ScaleInE1ELSQ_1EEEEEENS4_6LayoutISD_NS5_IJSC_NSA_ILi0EEESU_EEEEENS5_IJNS4_10UnderscoreESX_SX_EEEEENS4_13SM90_TMA_LOADENS4_14ComposedLayoutINS4_7SwizzleILi1ELi4ELi3EEENS4_18smem_ptr_flag_bitsILi8EEENST_INS5_IJNSA_ILi8EEESH_EEENS5_IJSH_SC_EEEEEEEvNS4_8identityENS4_23SM90_TMA_LOAD_MULTICASTES1A_vS1B_EENS_8epilogue10collective6detail29Sm90TmaWarpSpecializedAdapterINS1F_15DefaultEpilogueISJ_SK_SK_NS1E_6thread17LinearCombinationISJ_Li1EffLNS1J_9ScaleType4KindE0ELNS_15FloatRoundStyleE2ESJ_EENS1_15EpilogueDefaultEEEEEvvEEEEvNT_6ParamsE,"",@"SHT_CUDA_INFO"
	.sectionflags	@""
	.align	4


	//----- nvinfo : EIATTR_CUDA_API_VERSION
	.align		4
        /*0000*/ 	.byte	0x04, 0x37
        /*0002*/ 	.short	(.L_18 - .L_17)
.L_17:
        /*0004*/ 	.word	0x00000082


	//----- nvinfo : EIATTR_KPARAM_INFO
	.align		4
.L_18:
        /*0008*/ 	.byte	0x04, 0x17
        /*000a*/ 	.short	(.L_20 - .L_19)
.L_19:
        /*000c*/ 	.word	0x00000000
        /*0010*/ 	.short	0x0000
        /*0012*/ 	.short	0x0070
        /*0014*/ 	.byte	0x00, 0xf0, 0x01, 0x10


	//----- nvinfo : EIATTR_SPARSE_MMA_MASK
	.align		4
.L_20:
        /*0018*/ 	.byte	0x03, 0x50
        /*001a*/ 	.short	0x0000


	//----- nvinfo : EIATTR_MAXREG_COUNT
	.align		4
        /*001c*/ 	.byte	0x03, 0x1b
        /*001e*/ 	.short	0x00a8


	//----- nvinfo : EIATTR_NUM_BARRIERS
	.align		4
        /*0020*/ 	.byte	0x02, 0x4c
        /*0022*/ 	.byte	0x01
	.zero		1


	//----- nvinfo : EIATTR_MERCURY_ISA_VERSION
	.align		4
        /*0024*/ 	.byte	0x03, 0x5f
        /*0026*/ 	.short	0x0101


	//----- nvinfo : EIATTR_INT_WARP_WIDE_INSTR_OFFSETS
	.align		4
        /*0028*/ 	.byte	0x04, 0x31
        /*002a*/ 	.short	(.L_22 - .L_21)


	//   ....[0]....
.L_21:
        /*002c*/ 	.word	0x00000480


	//   ....[1]....
        /*0030*/ 	.word	0x000004b0


	//   ....[2]....
        /*0034*/ 	.word	0x00000630


	//----- nvinfo : EIATTR_COOP_GROUP_MASK_REGIDS
	.align		4
.L_22:
        /*0038*/ 	.byte	0x04, 0x29
        /*003a*/ 	.short	(.L_24 - .L_23)


	//   ....[0]....
.L_23:
        /*003c*/ 	.word	0xffffffff


	//   ....[1]....
        /*0040*/ 	.word	0xffffffff


	//   ....[2]....
        /*0044*/ 	.word	0xffffffff


	//   ....[3]....
        /*0048*/ 	.word	0xffffffff


	//   ....[4]....
        /*004c*/ 	.word	0xffffffff


	//   ....[5]....
        /*0050*/ 	.word	0xffffffff


	//----- nvinfo : EIATTR_COOP_GROUP_INSTR_OFFSETS
	.align		4
.L_24:
        /*0054*/ 	.byte	0x04, 0x28
        /*0056*/ 	.short	(.L_26 - .L_25)


	//   ....[0]....
.L_25:
        /*0058*/ 	.word	0x00000060


	//   ....[1]....
        /*005c*/ 	.word	0x00000070


	//   ....[2]....
        /*0060*/ 	.word	0x00000130


	//   ....[3]....
        /*0064*/ 	.word	0x000002b0


	//   ....[4]....
        /*0068*/ 	.word	0x000007d0


	//   ....[5]....
        /*006c*/ 	.word	0x00001250


	//----- nvinfo : EIATTR_REG_RECONFIG
	.align		4
.L_26:
        /*0070*/ 	.byte	0x01, 0x54
	.zero		2


	//----- nvinfo : EIATTR_MBARRIER_INSTR_OFFSETS
	.align		4
        /*0074*/ 	.byte	0x04, 0x39
        /*0076*/ 	.short	(.L_28 - .L_27)


	//   ....[0]....
.L_27:
        /*0078*/ 	.word	0x00000230
        /*007c*/ 	.word	0x000000ff
        /*0080*/ 	.word	0x00000000
        /*0084*/ 	.short	0x0100
        /*0086*/ 	.byte	0x08
	.zero		1


	//   ....[1]....
        /*0088*/ 	.word	0x00000240
        /*008c*/ 	.word	0x000000ff
        /*0090*/ 	.word	0x00000018
        /*0094*/ 	.short	0x0100
        /*0096*/ 	.byte	0x08
	.zero		1


	//   ....[2]....
        /*0098*/ 	.word	0x00000250
        /*009c*/ 	.word	0x000000ff
        /*00a0*/ 	.word	0x00000008
        /*00a4*/ 	.short	0x0100
        /*00a6*/ 	.byte	0x08
	.zero		1


	//   ....[3]....
        /*00a8*/ 	.word	0x00000260
        /*00ac*/ 	.word	0x000000ff
        /*00b0*/ 	.word	0x00000020
        /*00b4*/ 	.short	0x0100
        /*00b6*/ 	.byte	0x08
	.zero		1


	//   ....[4]....
        /*00b8*/ 	.word	0x00000270
        /*00bc*/ 	.word	0x000000ff
        /*00c0*/ 	.word	0x00000010
        /*00c4*/ 	.short	0x0100
        /*00c6*/ 	.byte	0x08
	.zero		1


	//   ....[5]....
        /*00c8*/ 	.word	0x00000280
        /*00cc*/ 	.word	0x000000ff
        /*00d0*/ 	.word	0x00000028
        /*00d4*/ 	.short	0x0100
        /*00d6*/ 	.byte	0x08
	.zero		1


	//   ....[6]....
        /*00d8*/ 	.word	0x000006c0
        /*00dc*/ 	.word	0x000000ff
        /*00e0*/ 	.word	0x00000040
        /*00e4*/ 	.short	0x0100
        /*00e6*/ 	.byte	0x06
	.zero		1


	//   ....[7]....
        /*00e8*/ 	.word	0x00000760
        /*00ec*/ 	.word	0x000000ff
        /*00f0*/ 	.word	0x00000048
        /*00f4*/ 	.short	0x0100
        /*00f6*/ 	.byte	0x06
	.zero		1


	//   ....[8]....
        /*00f8*/ 	.word	0x00001780
        /*00fc*/ 	.word	0x000000ff
        /*0100*/ 	.word	0x00000000
        /*0104*/ 	.short	0x010a
        /*0106*/ 	.byte	0x06
	.zero		1


	//   ....[9]....
        /*0108*/ 	.word	0x000017c0
        /*010c*/ 	.word	0x000000ff
        /*0110*/ 	.word	0x00000000
        /*0114*/ 	.short	0x010a
        /*0116*/ 	.byte	0x06
	.zero		1


	//   ....[10]....
        /*0118*/ 	.word	0x000020a0
        /*011c*/ 	.word	0x000000ff
        /*0120*/ 	.word	0x00000000
        /*0124*/ 	.short	0x010a
        /*0126*/ 	.byte	0x0c
	.zero		1


	//   ....[11]....
        /*0128*/ 	.word	0x000020e0
        /*012c*/ 	.word	0x000000ff
        /*0130*/ 	.word	0x00000000
        /*0134*/ 	.short	0x010a
        /*0136*/ 	.byte	0x0c
	.zero		1


	//   ....[12]....
        /*0138*/ 	.word	0x000026c0
        /*013c*/ 	.word	0x0000008c
        /*0140*/ 	.word	0x00000000
        /*0144*/ 	.short	0x0101
        /*0146*/ 	.byte	0x3f
	.zero		1


	//   ....[13]....
        /*0148*/ 	.word	0x00002d60
        /*014c*/ 	.word	0x0000000c
        /*0150*/ 	.word	0x00000000
        /*0154*/ 	.short	0x0101
        /*0156*/ 	.byte	0x3f
	.zero		1


	//   ....[14]....
        /*0158*/ 	.word	0x00008650
        /*015c*/ 	.word	0x00000014
        /*0160*/ 	.word	0x00000018
        /*0164*/ 	.short	0x010a
        /*0166*/ 	.byte	0x3f
	.zero		1


	//   ....[15]....
        /*0168*/ 	.word	0x000089c0
        /*016c*/ 	.word	0x00000008
        /*0170*/ 	.word	0x00000048
        /*0174*/ 	.short	0x0101
        /*0176*/ 	.byte	0x3f
	.zero		1


	//   ....[16]....
        /*0178*/ 	.word	0x000090e0
        /*017c*/ 	.word	0x00000004
        /*0180*/ 	.word	0x00000000
        /*0184*/ 	.short	0x010a
        /*0186*/ 	.byte	0x3f
	.zero		1


	//   ....[17]....
        /*0188*/ 	.word	0x00009160
        /*018c*/ 	.word	0x00000006
        /*0190*/ 	.word	0x00000000
        /*0194*/ 	.short	0x010a
        /*0196*/ 	.byte	0x3f
	.zero		1


	//   ....[18]....
        /*0198*/ 	.word	0x000091f0
        /*019c*/ 	.word	0x00000003
        /*01a0*/ 	.word	0x00000000
        /*01a4*/ 	.short	0x010a
        /*01a6*/ 	.byte	0x3f
	.zero		1


	//   ....[19]....
        /*01a8*/ 	.word	0x00009260
        /*01ac*/ 	.word	0x0000000d
        /*01b0*/ 	.word	0x00000000
        /*01b4*/ 	.short	0x010a
        /*01b6*/ 	.byte	0x3f
	.zero		1


	//   ....[20]....
        /*01b8*/ 	.word	0x000092c0
        /*01bc*/ 	.word	0x00000091
        /*01c0*/ 	.word	0x00000000
        /*01c4*/ 	.short	0x010a
        /*01c6*/ 	.byte	0x3f
	.zero		1


	//   ....[21]....
        /*01c8*/ 	.word	0x00009390
        /*01cc*/ 	.word	0x00000014
        /*01d0*/ 	.word	0x00000018
        /*01d4*/ 	.short	0x010a
        /*01d6*/ 	.byte	0x3f
	.zero		1


	//   ....[22]....
        /*01d8*/ 	.word	0x00009460
        /*01dc*/ 	.word	0x00000004
        /*01e0*/ 	.word	0x00000000
        /*01e4*/ 	.short	0x010a
        /*01e6*/ 	.byte	0x3f
	.zero		1


	//   ....[23]....
        /*01e8*/ 	.word	0x000094b0
        /*01ec*/ 	.word	0x00000006
        /*01f0*/ 	.word	0x00000000
        /*01f4*/ 	.short	0x010a
        /*01f6*/ 	.byte	0x3f
	.zero		1


	//----- nvinfo : EIATTR_NUM_MBARRIERS
	.align		4
.L_28:
        /*01f8*/ 	.byte	0x03, 0x38
        /*01fa*/ 	.short	0x0008


	//----- nvinfo : EIATTR_EXIT_INSTR_OFFSETS
	.align		4
        /*01fc*/ 	.byte	0x04, 0x1c
        /*01fe*/ 	.short	(.L_30 - .L_29)


	//   ....[0]....
.L_29:
        /*0200*/ 	.word	0x00000930


	//   ....[1]....
        /*0204*/ 	.word	0x00001120


	//   ....[2]....
        /*0208*/ 	.word	0x00007d70


	//   ....[3]....
        /*020c*/ 	.word	0x000082d0


	//   ....[4]....
        /*0210*/ 	.word	0x00009240


	//----- nvinfo : EIATTR_MAX_THREADS
	.align		4
.L_30:
        /*0214*/ 	.byte	0x04, 0x05
        /*0216*/ 	.short	(.L_32 - .L_31)
.L_31:
        /*0218*/ 	.word	0x00000180
        /*021c*/ 	.word	0x00000001
        /*0220*/ 	.word	0x00000001


	//----- nvinfo : EIATTR_CRS_STACK_SIZE
	.align		4
.L_32:
        /*0224*/ 	.byte	0x04, 0x1e
        /*0226*/ 	.short	(.L_34 - .L_33)
.L_33:
        /*0228*/ 	.word	0x00000000


	//----- nvinfo : EIATTR_CBANK_PARAM_SIZE
	.align		4
.L_34:
        /*022c*/ 	.byte	0x03, 0x19
        /*022e*/ 	.short	0x0470


	//----- nvinfo : EIATTR_PARAM_CBANK
	.align		4
        /*0230*/ 	.byte	0x04, 0x0a
        /*0232*/ 	.short	(.L_36 - .L_35)
	.align		4
.L_35:
        /*0234*/ 	.word	index@(.nv.constant0._ZN7cutlass13device_kernelINS_4gemm6kernel13GemmUniversalIN4cute5tupleIJiiiiEEENS1_10collective13CollectiveMmaINS1_37MainloopSm90TmaGmmaWarpSpecializedFP8ILi3ENS5_IJNS4_1CILi2EEENSA_ILi1EEESC_EEENS1_35KernelTmaWarpSpecializedCooperativeEEENS5_IJNSA_ILi128EEESG_NSA_ILi32EEEEEENS_12float_e5m2_tENS5_IJlSC_lEEESJ_SK_NS4_8TiledMMAINS4_8MMA_AtomIJNS4_4SM904GMMA31MMA_64x128x32_F32E5M2E5M2_SS_TNILNSO_7ScaleInE1ELSQ_1EEEEEENS4_6LayoutISD_NS5_IJSC_NSA_ILi0EEESU_EEEEENS5_IJNS4_10UnderscoreESX_SX_EEEEENS4_13SM90_TMA_LOADENS4_14ComposedLayoutINS4_7SwizzleILi1ELi4ELi3EEENS4_18smem_ptr_flag_bitsILi8EEENST_INS5_IJNSA_ILi8EEESH_EEENS5_IJSH_SC_EEEEEEEvNS4_8identityENS4_23SM90_TMA_LOAD_MULTICASTES1A_vS1B_EENS_8epilogue10collective6detail29Sm90TmaWarpSpecializedAdapterINS1F_15DefaultEpilogueISJ_SK_SK_NS1E_6thread17LinearCombinationISJ_Li1EffLNS1J_9ScaleType4KindE0ELNS_15FloatRoundStyleE2ESJ_EENS1_15EpilogueDefaultEEEEEvvEEEEvNT_6ParamsE)
        /*0238*/ 	.short	0x0210
        /*023a*/ 	.short	0x0470


	//----- nvinfo : EIATTR_SW_WAR
	.align		4
.L_36:
        /*023c*/ 	.byte	0x04, 0x36
        /*023e*/ 	.short	(.L_38 - .L_37)
.L_37:
        /*0240*/ 	.word	0x00000008
.L_38:


//--------------------- .nv.callgraph             --------------------------
	.section	.nv.callgraph,"",@"SHT_CUDA_CALLGRAPH"
	.align	4
	.sectionentsize	8
	.align		4
        /*0000*/ 	.word	0x00000000
	.align		4
        /*0004*/ 	.word	0xffffffff
	.align		4
        /*0008*/ 	.word	0x00000000
	.align		4
        /*000c*/ 	.word	0xfffffffe
	.align		4
        /*0010*/ 	.word	0x00000000
	.align		4
        /*0014*/ 	.word	0xfffffffd
	.align		4
        /*0018*/ 	.word	0x00000000
	.align		4
        /*001c*/ 	.word	0xfffffffc


//--------------------- .nv.constant4             --------------------------
	.section	.nv.constant4,"a",@progbits
	.align	8
	.align		8
.nv.constant4:
        /*0000*/ 	.dword	_ZN39_INTERNAL_51cfa694_4_k_cu_de546ee7_48734cuda3std3__45__cpo5beginE
	.align		8
        /*0008*/ 	.dword	_ZN39_INTERNAL_51cfa694_4_k_cu_de546ee7_48734cuda3std3__45__cpo3endE
	.align		8
        /*0010*/ 	.dword	_ZN39_INTERNAL_51cfa694_4_k_cu_de546ee7_48734cuda3std3__45__cpo6cbeginE
	.align		8
        /*0018*/ 	.dword	_ZN39_INTERNAL_51cfa694_4_k_cu_de546ee7_48734cuda3std3__45__cpo4cendE
	.align		8
        /*0020*/ 	.dword	_ZN39_INTERNAL_51cfa694_4_k_cu_de546ee7_48734cuda3std3__441_GLOBAL__N__51cfa694_4_k_cu_de546ee7_48736ignoreE
	.align		8
        /*0028*/ 	.dword	_ZN39_INTERNAL_51cfa694_4_k_cu_de546ee7_48734cuda3std3__419piecewise_constructE
	.align		8
        /*0030*/ 	.dword	_ZN39_INTERNAL_51cfa694_4_k_cu_de546ee7_48734cuda3std3__48in_placeE
	.align		8
        /*0038*/ 	.dword	_ZN39_INTERNAL_51cfa694_4_k_cu_de546ee7_48734cuda3std6ranges3__45__cpo4swapE
	.align		8
        /*0040*/ 	.dword	_ZN39_INTERNAL_51cfa694_4_k_cu_de546ee7_48734cuda3std6ranges3__45__cpo9iter_moveE
	.align		8
        /*0048*/ 	.dword	_ZN39_INTERNAL_51cfa694_4_k_cu_de546ee7_48734cute7productE
	.align		8
        /*0050*/ 	.dword	_ZN39_INTERNAL_51cfa694_4_k_cu_de546ee7_48734cute1_E


//--------------------- .text._ZN7cutlass13device_kernelINS_4gemm6kernel13GemmUniversalIN4cute5tupleIJiiiiEEENS1_10collective13CollectiveMmaINS1_37MainloopSm90TmaGmmaWarpSpecializedFP8ILi3ENS5_IJNS4_1CILi2EEENSA_ILi1EEESC_EEENS1_35KernelTmaWarpSpecializedCooperativeEEENS5_IJNSA_ILi128EEESG_NSA_ILi32EEEEEENS_12float_e5m2_tENS5_IJlSC_lEEESJ_SK_NS4_8TiledMMAINS4_8MMA_AtomIJNS4_4SM904GMMA31MMA_64x128x32_F32E5M2E5M2_SS_TNILNSO_7ScaleInE1ELSQ_1EEEEEENS4_6LayoutISD_NS5_IJSC_NSA_ILi0EEESU_EEEEENS5_IJNS4_10UnderscoreESX_SX_EEEEENS4_13SM90_TMA_LOADENS4_14ComposedLayoutINS4_7SwizzleILi1ELi4ELi3EEENS4_18smem_ptr_flag_bitsILi8EEENST_INS5_IJNSA_ILi8EEESH_EEENS5_IJSH_SC_EEEEEEEvNS4_8identityENS4_23SM90_TMA_LOAD_MULTICASTES1A_vS1B_EENS_8epilogue10collective6detail29Sm90TmaWarpSpecializedAdapterINS1F_15DefaultEpilogueISJ_SK_SK_NS1E_6thread17LinearCombinationISJ_Li1EffLNS1J_9ScaleType4KindE0ELNS_15FloatRoundStyleE2ESJ_EENS1_15EpilogueDefaultEEEEEvvEEEEvNT_6ParamsE --------------------------
	.section	.text._ZN7cutlass13device_kernelINS_4gemm6kernel13GemmUniversalIN4cute5tupleIJiiiiEEENS1_10collective13CollectiveMmaINS1_37MainloopSm90TmaGmmaWarpSpecializedFP8ILi3ENS5_IJNS4_1CILi2EEENSA_ILi1EEESC_EEENS1_35KernelTmaWarpSpecializedCooperativeEEENS5_IJNSA_ILi128EEESG_NSA_ILi32EEEEEENS_12float_e5m2_tENS5_IJlSC_lEEESJ_SK_NS4_8TiledMMAINS4_8MMA_AtomIJNS4_4SM904GMMA31MMA_64x128x32_F32E5M2E5M2_SS_TNILNSO_7ScaleInE1ELSQ_1EEEEEENS4_6LayoutISD_NS5_IJSC_NSA_ILi0EEESU_EEEEENS5_IJNS4_10UnderscoreESX_SX_EEEEENS4_13SM90_TMA_LOADENS4_14ComposedLayoutINS4_7SwizzleILi1ELi4ELi3EEENS4_18smem_ptr_flag_bitsILi8EEENST_INS5_IJNSA_ILi8EEESH_EEENS5_IJSH_SC_EEEEEEEvNS4_8identityENS4_23SM90_TMA_LOAD_MULTICASTES1A_vS1B_EENS_8epilogue10collective6detail29Sm90TmaWarpSpecializedAdapterINS1F_15DefaultEpilogueISJ_SK_SK_NS1E_6thread17LinearCombinationISJ_Li1EffLNS1J_9ScaleType4KindE0ELNS_15FloatRoundStyleE2ESJ_EENS1_15EpilogueDefaultEEEEEvvEEEEvNT_6ParamsE,"ax",@progbits
	.align	128
.text._ZN7cutlass13device_kernelINS_4gemm6kernel13GemmUniversalIN4cute5tupleIJiiiiEEENS1_10collective13CollectiveMmaINS1_37MainloopSm90TmaGmmaWarpSpecializedFP8ILi3ENS5_IJNS4_1CILi2EEENSA_ILi1EEESC_EEENS1_35KernelTmaWarpSpecializedCooperativeEEENS5_IJNSA_ILi128EEESG_NSA_ILi32EEEEEENS_12float_e5m2_tENS5_IJlSC_lEEESJ_SK_NS4_8TiledMMAINS4_8MMA_AtomIJNS4_4SM904GMMA31MMA_64x128x32_F32E5M2E5M2_SS_TNILNSO_7ScaleInE1ELSQ_1EEEEEENS4_6LayoutISD_NS5_IJSC_NSA_ILi0EEESU_EEEEENS5_IJNS4_10UnderscoreESX_SX_EEEEENS4_13SM90_TMA_LOADENS4_14ComposedLayoutINS4_7SwizzleILi1ELi4ELi3EEENS4_18smem_ptr_flag_bitsILi8EEENST_INS5_IJNSA_ILi8EEESH_EEENS5_IJSH_SC_EEEEEEEvNS4_8identityENS4_23SM90_TMA_LOAD_MULTICASTES1A_vS1B_EENS_8epilogue10collective6detail29Sm90TmaWarpSpecializedAdapterINS1F_15DefaultEpilogueISJ_SK_SK_NS1E_6thread17LinearCombinationISJ_Li1EffLNS1J_9ScaleType4KindE0ELNS_15FloatRoundStyleE2ESJ_EENS1_15EpilogueDefaultEEEEEvvEEEEvNT_6ParamsE:
        .type           _ZN7cutlass13device_kernelINS_4gemm6kernel13GemmUniversalIN4cute5tupleIJiiiiEEENS1_10collective13CollectiveMmaINS1_37MainloopSm90TmaGmmaWarpSpecializedFP8ILi3ENS5_IJNS4_1CILi2EEENSA_ILi1EEESC_EEENS1_35KernelTmaWarpSpecializedCooperativeEEENS5_IJNSA_ILi128EEESG_NSA_ILi32EEEEEENS_12float_e5m2_tENS5_IJlSC_lEEESJ_SK_NS4_8TiledMMAINS4_8MMA_AtomIJNS4_4SM904GMMA31MMA_64x128x32_F32E5M2E5M2_SS_TNILNSO_7ScaleInE1ELSQ_1EEEEEENS4_6LayoutISD_NS5_IJSC_NSA_ILi0EEESU_EEEEENS5_IJNS4_10UnderscoreESX_SX_EEEEENS4_13SM90_TMA_LOADENS4_14ComposedLayoutINS4_7SwizzleILi1ELi4ELi3EEENS4_18smem_ptr_flag_bitsILi8EEENST_INS5_IJNSA_ILi8EEESH_EEENS5_IJSH_SC_EEEEEEEvNS4_8identityENS4_23SM90_TMA_LOAD_MULTICASTES1A_vS1B_EENS_8epilogue10collective6detail29Sm90TmaWarpSpecializedAdapterINS1F_15DefaultEpilogueISJ_SK_SK_NS1E_6thread17LinearCombinationISJ_Li1EffLNS1J_9ScaleType4KindE0ELNS_15FloatRoundStyleE2ESJ_EENS1_15EpilogueDefaultEEEEEvvEEEEvNT_6ParamsE,@function
        .size           _ZN7cutlass13device_kernelINS_4gemm6kernel13GemmUniversalIN4cute5tupleIJiiiiEEENS1_10collective13CollectiveMmaINS1_37MainloopSm90TmaGmmaWarpSpecializedFP8ILi3ENS5_IJNS4_1CILi2EEENSA_ILi1EEESC_EEENS1_35KernelTmaWarpSpecializedCooperativeEEENS5_IJNSA_ILi128EEESG_NSA_ILi32EEEEEENS_12float_e5m2_tENS5_IJlSC_lEEESJ_SK_NS4_8TiledMMAINS4_8MMA_AtomIJNS4_4SM904GMMA31MMA_64x128x32_F32E5M2E5M2_SS_TNILNSO_7ScaleInE1ELSQ_1EEEEEENS4_6LayoutISD_NS5_IJSC_NSA_ILi0EEESU_EEEEENS5_IJNS4_10UnderscoreESX_SX_EEEEENS4_13SM90_TMA_LOADENS4_14ComposedLayoutINS4_7SwizzleILi1ELi4ELi3EEENS4_18smem_ptr_flag_bitsILi8EEENST_INS5_IJNSA_ILi8EEESH_EEENS5_IJSH_SC_EEEEEEEvNS4_8identityENS4_23SM90_TMA_LOAD_MULTICASTES1A_vS1B_EENS_8epilogue10collective6detail29Sm90TmaWarpSpecializedAdapterINS1F_15DefaultEpilogueISJ_SK_SK_NS1E_6thread17LinearCombinationISJ_Li1EffLNS1J_9ScaleType4KindE0ELNS_15FloatRoundStyleE2ESJ_EENS1_15EpilogueDefaultEEEEEvvEEEEvNT_6ParamsE,(.L_x_204 - _ZN7cutlass13device_kernelINS_4gemm6kernel13GemmUniversalIN4cute5tupleIJiiiiEEENS1_10collective13CollectiveMmaINS1_37MainloopSm90TmaGmmaWarpSpecializedFP8ILi3ENS5_IJNS4_1CILi2EEENSA_ILi1EEESC_EEENS1_35KernelTmaWarpSpecializedCooperativeEEENS5_IJNSA_ILi128EEESG_NSA_ILi32EEEEEENS_12float_e5m2_tENS5_IJlSC_lEEESJ_SK_NS4_8TiledMMAINS4_8MMA_AtomIJNS4_4SM904GMMA31MMA_64x128x32_F32E5M2E5M2_SS_TNILNSO_7ScaleInE1ELSQ_1EEEEEENS4_6LayoutISD_NS5_IJSC_NSA_ILi0EEESU_EEEEENS5_IJNS4_10UnderscoreESX_SX_EEEEENS4_13SM90_TMA_LOADENS4_14ComposedLayoutINS4_7SwizzleILi1ELi4ELi3EEENS4_18smem_ptr_flag_bitsILi8EEENST_INS5_IJNSA_ILi8EEESH_EEENS5_IJSH_SC_EEEEEEEvNS4_8identityENS4_23SM90_TMA_LOAD_MULTICASTES1A_vS1B_EENS_8epilogue10collective6detail29Sm90TmaWarpSpecializedAdapterINS1F_15DefaultEpilogueISJ_SK_SK_NS1E_6thread17LinearCombinationISJ_Li1EffLNS1J_9ScaleType4KindE0ELNS_15FloatRoundStyleE2ESJ_EENS1_15EpilogueDefaultEEEEEvvEEEEvNT_6ParamsE)
        .other          _ZN7cutlass13device_kernelINS_4gemm6kernel13GemmUniversalIN4cute5tupleIJiiiiEEENS1_10collective13CollectiveMmaINS1_37MainloopSm90TmaGmmaWarpSpecializedFP8ILi3ENS5_IJNS4_1CILi2EEENSA_ILi1EEESC_EEENS1_35KernelTmaWarpSpecializedCooperativeEEENS5_IJNSA_ILi128EEESG_NSA_ILi32EEEEEENS_12float_e5m2_tENS5_IJlSC_lEEESJ_SK_NS4_8TiledMMAINS4_8MMA_AtomIJNS4_4SM904GMMA31MMA_64x128x32_F32E5M2E5M2_SS_TNILNSO_7ScaleInE1ELSQ_1EEEEEENS4_6LayoutISD_NS5_IJSC_NSA_ILi0EEESU_EEEEENS5_IJNS4_10UnderscoreESX_SX_EEEEENS4_13SM90_TMA_LOADENS4_14ComposedLayoutINS4_7SwizzleILi1ELi4ELi3EEENS4_18smem_ptr_flag_bitsILi8EEENST_INS5_IJNSA_ILi8EEESH_EEENS5_IJSH_SC_EEEEEEEvNS4_8identityENS4_23SM90_TMA_LOAD_MULTICASTES1A_vS1B_EENS_8epilogue10collective6detail29Sm90TmaWarpSpecializedAdapterINS1F_15DefaultEpilogueISJ_SK_SK_NS1E_6thread17LinearCombinationISJ_Li1EffLNS1J_9ScaleType4KindE0ELNS_15FloatRoundStyleE2ESJ_EENS1_15EpilogueDefaultEEEEEvvEEEEvNT_6ParamsE,@"STO_CUDA_ENTRY STV_DEFAULT"
_ZN7cutlass13device_kernelINS_4gemm6kernel13GemmUniversalIN4cute5tupleIJiiiiEEENS1_10collective13CollectiveMmaINS1_37MainloopSm90TmaGmmaWarpSpecializedFP8ILi3ENS5_IJNS4_1CILi2EEENSA_ILi1EEESC_EEENS1_35KernelTmaWarpSpecializedCooperativeEEENS5_IJNSA_ILi128EEESG_NSA_ILi32EEEEEENS_12float_e5m2_tENS5_IJlSC_lEEESJ_SK_NS4_8TiledMMAINS4_8MMA_AtomIJNS4_4SM904GMMA31MMA_64x128x32_F32E5M2E5M2_SS_TNILNSO_7ScaleInE1ELSQ_1EEEEEENS4_6LayoutISD_NS5_IJSC_NSA_ILi0EEESU_EEEEENS5_IJNS4_10UnderscoreESX_SX_EEEEENS4_13SM90_TMA_LOADENS4_14ComposedLayoutINS4_7SwizzleILi1ELi4ELi3EEENS4_18smem_ptr_flag_bitsILi8EEENST_INS5_IJNSA_ILi8EEESH_EEENS5_IJSH_SC_EEEEEEEvNS4_8identityENS4_23SM90_TMA_LOAD_MULTICASTES1A_vS1B_EENS_8epilogue10collective6detail29Sm90TmaWarpSpecializedAdapterINS1F_15DefaultEpilogueISJ_SK_SK_NS1E_6thread17LinearCombinationISJ_Li1EffLNS1J_9ScaleType4KindE0ELNS_15FloatRoundStyleE2ESJ_EENS1_15EpilogueDefaultEEEEEvvEEEEvNT_6ParamsE:
[----:B------:R-:W-:Y:S01]  /*0000*/  LDC R1, c[0x0][0x28] ;  /* 0x00000a00ff017b82 */ /* 0x000fe20000000800 */
[----:B------:R-:W0:Y:S01]  /*0010*/  S2R R0, SR_TID.X ;  /* 0x0000000000007919 */ /* 0x000e220000002100 */
[----:B------:R-:W-:Y:S01]  /*0020*/  ELECT P0, URZ, PT ;  /* 0x00000000003f782f */ /* 0x000fe20003800000 */
[----:B------:R-:W-:Y:S01]  /*0030*/  BSSY B0, `(.L_x_0) ;  /* 0x000000f000007945 */ /* 0x000fe20003800000 */
[--C-:B0-----:R-:W-:Y:S02]  /*0040*/  SHF.R.U32.HI R2, RZ, 0x5, R0.reuse ;  /* 0x00000005ff027819 */ /* 0x101fe40000011600 */
[----:B------:R-:W-:-:S03]  /*0050*/  SHF.R.U32.HI R3, RZ, 0x7, R0 ;  /* 0x00000007ff037819 */ /* 0x000fc60000011600 */
[----:B------:R-:W0:Y:S04]  /*0060*/  SHFL.IDX PT, R7, R2, RZ, 0x1f ;  /* 0x00001fff02077589 */ /* 0x000e2800000e0000 */
[----:B------:R-:W1:Y:S01]  /*0070*/  SHFL.IDX PT, R3, R3, RZ, 0x1f ;  /* 0x00001fff03037589 */ /* 0x000e6200000e0000 */
[----:B0-----:R-:W-:-:S13]  /*0080*/  ISETP.NE.OR P0, PT, R7, RZ, !P0 ;  /* 0x000000ff0700720c */ /* 0x001fda0004705670 */
[----:B-1----:R-:W-:Y:S05]  /*0090*/  @P0 BRA `(.L_x_1) ;  /* 0x0000000000200947 */ /* 0x002fea0003800000 */
[----:B------:R-:W-:Y:S02]  /*00a0*/  ULDC.64 UR4, c[0x0][0x198] ;  /* 0x0000660000047ab9 */ /* 0x000fe40000000a00 */
[----:B------:R-:W-:Y:S02]  /*00b0*/  UIADD3 UR6, UP0, UR4, 0xf0, URZ ;  /* 0x000000f004067890 */ /* 0x000fe4000ff1e03f */
[----:B------:R-:W-:Y:S02]  /*00c0*/  UIADD3 UR4, UP1, UR4, 0x1f0, URZ ;  /* 0x000001f004047890 */ /* 0x000fe4000ff3e03f */
[----:B------:R-:W-:Y:S02]  /*00d0*/  UIADD3.X UR7, URZ, UR5, URZ, UP0, !UPT ;  /* 0x000000053f077290 */ /* 0x000fe400087fe43f */
[----:B------:R-:W-:-:S07]  /*00e0*/  UIADD3.X UR5, URZ, UR5, URZ, UP1, !UPT ;  /* 0x000000053f057290 */ /* 0x000fce0008ffe43f */
[----:B------:R0:W-:Y:S02]  /*00f0*/  UTMACCTL.PF [UR6] ;  /* 0x00000000060079b9 */ /* 0x0001e40008040000 */
[----:B------:R0:W-:Y:S02]  /*0100*/  UTMACCTL.PF [UR4] ;  /* 0x00000000040079b9 */ /* 0x0001e40008040000 */
[----:B0-----:R-:W-:Y:S01]  /*0110*/  NOP ;  /* 0x0000000000007918 */ /* 0x001fe20000000000 */
.L_x_1:
[----:B------:R-:W-:Y:S05]  /*0120*/  BSYNC B0 ;  /* 0x0000000000007941 */ /* 0x000fea0003800000 */
.L_x_0:
[----:B------:R-:W0:Y:S02]  /*0130*/  SHFL.IDX PT, R4, R2, RZ, 0x1f ;  /* 0x00001fff02047589 */ /* 0x000e2400000e0000 */
[----:B0-----:R-:W-:-:S13]  /*0140*/  ISETP.NE.AND P0, PT, R4, RZ, PT ;  /* 0x000000ff0400720c */ /* 0x001fda0003f05270 */
[----:B------:R-:W-:Y:S05]  /*0150*/  @P0 BRA `(.L_x_2) ;  /* 0x0000000000500947 */ /* 0x000fea0003800000 */
[----:B------:R-:W0:Y:S01]  /*0160*/  S2UR UR8, SR_CgaCtaId ;  /* 0x00000000000879c3 */ /* 0x000e220000008800 */
[----:B------:R-:W-:Y:S01]  /*0170*/  UMOV UR4, 0x400 ;  /* 0x0000040000047882 */ /* 0x000fe20000000000 */
[----:B------:R-:W-:Y:S01]  /*0180*/  UMOV UR5, 0x1 ;  /* 0x0000000100057882 */ /* 0x000fe20000000000 */
[----:B------:R-:W-:Y:S01]  /*0190*/  UMOV UR6, 0x4 ;  /* 0x0000000400067882 */ /* 0x000fe20000000000 */
[----:B------:R-:W-:Y:S01]  /*01a0*/  ELECT P0, URZ, PT ;  /* 0x00000000003f782f */ /* 0x000fe20003800000 */
[----:B------:R-:W-:-:S04]  /*01b0*/  UIADD3 UR6, -UR6, 0x100000, URZ ;  /* 0x0010000006067890 */ /* 0x000fc8000fffe13f */
[----:B------:R-:W-:Y:S02]  /*01c0*/  USHF.L.U32 UR7, UR6, 0xb, URZ ;  /* 0x0000000b06077899 */ /* 0x000fe4000800063f */
[----:B------:R-:W-:Y:S02]  /*01d0*/  USHF.L.U32 UR6, UR6, 0x1, URZ ;  /* 0x0000000106067899 */ /* 0x000fe4000800063f */
[----:B0-----:R-:W-:Y:S02]  /*01e0*/  ULEA UR8, UR8, UR4, 0x18 ;  /* 0x0000000408087291 */ /* 0x001fe4000f8ec03f */
[----:B------:R-:W-:-:S04]  /*01f0*/  UIADD3 UR4, -UR5, 0x100000, URZ ;  /* 0x0010000005047890 */ /* 0x000fc8000fffe13f */
[----:B------:R-:W-:Y:S02]  /*0200*/  USHF.L.U32 UR5, UR4, 0xb, URZ ;  /* 0x0000000b04057899 */ /* 0x000fe4000800063f */
[----:B------:R-:W-:Y:S01]  /*0210*/  USHF.L.U32 UR4, UR4, 0x1, URZ ;  /* 0x0000000104047899 */ /* 0x000fe2000800063f */
[----:B------:R-:W0:Y:S11]  /*0220*/  FENCE.VIEW.ASYNC.S ;  /* 0x00000000000073c6 */ /* 0x000e360000000000 */
[----:B0-----:R0:W1:Y:S01]  /*0230*/  SYNCS.EXCH.64 URZ, [UR8], UR4 ;  /* 0x00000004083f75b2 */ /* 0x0010620008000100 */
[----:B------:R0:W2:Y:S01]  /*0240*/  SYNCS.EXCH.64 URZ, [UR8+0x18], UR6 ;  /* 0x00001806083f75b2 */ /* 0x0000a20008000100 */
[----:B------:R0:W3:Y:S01]  /*0250*/  SYNCS.EXCH.64 URZ, [UR8+0x8], UR4 ;  /* 0x00000804083f75b2 */ /* 0x0000e20008000100 */
[----:B------:R0:W4:Y:S01]  /*0260*/  SYNCS.EXCH.64 URZ, [UR8+0x20], UR6 ;  /* 0x00002006083f75b2 */ /* 0x0001220008000100 */
[----:B------:R0:W0:Y:S01]  /*0270*/  SYNCS.EXCH.64 URZ, [UR8+0x10], UR4 ;  /* 0x00001004083f75b2 */ /* 0x0000220008000100 */
[----:B------:R0:W0:Y:S01]  /*0280*/  SYNCS.EXCH.64 URZ, [UR8+0x28], UR6 ;  /* 0x00002806083f75b2 */ /* 0x0000220008000100 */
[----:B------:R-:W-:Y:S01]  /*0290*/  NOP ;  /* 0x0000000000007918 */ /* 0x000fe20000000000 */
.L_x_2:
[----:B------:R-:W-:Y:S01]  /*02a0*/  SHF.R.S32.HI R5, RZ, 0x1f, R0 ;  /* 0x0000001fff057819 */ /* 0x000fe20000011400 */
[----:B------:R-:W5:Y:S01]  /*02b0*/  SHFL.IDX PT, R2, R2, RZ, 0x1f ;  /* 0x00001fff02027589 */ /* 0x000f6200000e0000 */
[----:B0-----:R-:W0:Y:S01]  /*02c0*/  S2UR UR8, SR_CTAID.X ;  /* 0x00000000000879c3 */ /* 0x001e220000002500 */
[----:B------:R-:W-:Y:S02]  /*02d0*/  ELECT P0, URZ, PT ;  /* 0x00000000003f782f */ /* 0x000fe40003800000 */
[----:B------:R-:W-:Y:S01]  /*02e0*/  LEA.HI R5, R5, R0, RZ, 0x7 ;  /* 0x0000000005057211 */ /* 0x000fe200078f38ff */
[----:B------:R-:W1:Y:S01]  /*02f0*/  S2R R8, SR_CTAID.Y ;  /* 0x0000000000087919 */ /* 0x000e620000002600 */
[----:B------:R-:W-:Y:S01]  /*0300*/  SHF.R.S32.HI R11, RZ, 0x1f, R4 ;  /* 0x0000001fff0b7819 */ /* 0x000fe20000011404 */
[----:B------:R-:W-:Y:S01]  /*0310*/  ULDC UR4, c[0x0][0x150] ;  /* 0x0000540000047ab9 */ /* 0x000fe20000000800 */
[----:B------:R-:W-:Y:S01]  /*0320*/  LOP3.LUT R5, R5, 0xffffff80, RZ, 0xc0, !PT ;  /* 0xffffff8005057812 */ /* 0x000fe200078ec0ff */
[----:B------:R-:W-:Y:S01]  /*0330*/  VIADD R16, R3, 0xffffffff ;  /* 0xffffffff03107836 */ /* 0x000fe20000000000 */
[----:B------:R-:W-:Y:S01]  /*0340*/  LEA.HI R11, R11, R4, RZ, 0x2 ;  /* 0x000000040b0b7211 */ /* 0x000fe200078f10ff */
[----:B------:R-:W2:Y:S01]  /*0350*/  LDC R12, c[0x0][0x144] ;  /* 0x00005100ff0c7b82 */ /* 0x000ea20000000800 */
[----:B------:R-:W-:Y:S01]  /*0360*/  NOP ;  /* 0x0000000000007918 */ /* 0x000fe20000000000 */
[----:B------:R-:W-:Y:S01]  /*0370*/  IMAD.IADD R6, R0, 0x1, -R5 ;  /* 0x0000000100067824 */ /* 0x000fe200078e0a05 */
[----:B------:R-:W-:Y:S01]  /*0380*/  LOP3.LUT R11, R11, 0x3ffffffc, RZ, 0xc0, !PT ;  /* 0x3ffffffc0b0b7812 */ /* 0x000fe200078ec0ff */
[----:B------:R-:W-:Y:S01]  /*0390*/  NOP ;  /* 0x0000000000007918 */ /* 0x000fe20000000000 */
[----:B------:R-:W-:-:S02]  /*03a0*/  ISETP.NE.AND P4, PT, R3, RZ, PT ;  /* 0x000000ff0300720c */ /* 0x000fc40003f85270 */
[----:B------:R-:W-:Y:S01]  /*03b0*/  SHF.R.S32.HI R5, RZ, 0x1f, R6 ;  /* 0x0000001fff057819 */ /* 0x000fe20000011406 */
[----:B------:R-:W-:Y:S01]  /*03c0*/  IMAD.IADD R4, R4, 0x1, -R11 ;  /* 0x0000000104047824 */ /* 0x000fe200078e0a0b */
[----:B------:R-:W3:Y:S01]  /*03d0*/  LDC R14, c[0x0][0x140] ;  /* 0x00005000ff0e7b82 */ /* 0x000ee20000000800 */
[----:B------:R-:W-:Y:S02]  /*03e0*/  ISETP.GE.U32.AND P6, PT, R16, 0x2, PT ;  /* 0x000000021000780c */ /* 0x000fe40003fc6070 */
[----:B------:R-:W-:Y:S02]  /*03f0*/  LEA.HI R5, R5, R6, RZ, 0x3 ;  /* 0x0000000605057211 */ /* 0x000fe400078f18ff */
[----:B-----5:R-:W-:Y:S02]  /*0400*/  ISETP.NE.OR P0, PT, R2, RZ, !P0 ;  /* 0x000000ff0200720c */ /* 0x020fe40004705670 */
[--C-:B------:R-:W-:Y:S01]  /*0410*/  SHF.R.S32.HI R2, RZ, 0x3, R5.reuse ;  /* 0x00000003ff027819 */ /* 0x100fe20000011405 */
[----:B------:R-:W5:Y:S01]  /*0420*/  LDC R13, c[0x0][0x148] ;  /* 0x00005200ff0d7b82 */ /* 0x000f620000000800 */
[----:B------:R-:W-:-:S02]  /*0430*/  SHF.R.S32.HI R5, RZ, 0x1f, R5 ;  /* 0x0000001fff057819 */ /* 0x000fc40000011405 */
[----:B0-----:R-:W-:Y:S02]  /*0440*/  I2FP.F32.U32 R10, UR8 ;  /* 0x00000008000a7c45 */ /* 0x001fe40008201000 */
[----:B------:R-:W-:-:S03]  /*0450*/  LEA.HI R5, R5, R2, RZ, 0x2 ;  /* 0x0000000205057211 */ /* 0x000fc600078f10ff */
[----:B------:R-:W-:Y:S01]  /*0460*/  FMUL R10, R10, UR4 ;  /* 0x000000040a0a7c20 */ /* 0x000fe20008400000 */
[----:B------:R-:W-:Y:S01]  /*0470*/  LOP3.LUT R5, R5, 0xfffffffc, RZ, 0xc0, !PT ;  /* 0xfffffffc05057812 */ /* 0x000fe200078ec0ff */
[----:B------:R-:W-:Y:S01]  /*0480*/  VOTEU.ALL UP0, P0 ;  /* 0x00000000003f7886 */ /* 0x000fe20000000000 */
[----:B-1----:R-:W-:Y:S01]  /*0490*/  I2FP.F32.U32 R11, R8 ;  /* 0x00000008000b7245 */ /* 0x002fe20000201000 */
[----:B------:R-:W-:Y:S01]  /*04a0*/  ULDC UR4, c[0x0][0x154] ;  /* 0x0000550000047ab9 */ /* 0x000fe20000000800 */
[----:B------:R-:W-:Y:S01]  /*04b0*/  VOTEU.ALL UP1, P0 ;  /* 0x00000000003f7886 */ /* 0x000fe20000020000 */
[----:B------:R-:W0:Y:S01]  /*04c0*/  F2I.U32.TRUNC.NTZ R10, R10 ;  /* 0x0000000a000a7305 */ /* 0x000e22000020f000 */
[----:B------:R-:W-:Y:S01]  /*04d0*/  IMAD.IADD R5, R2, 0x1, -R5 ;  /* 0x0000000102057824 */ /* 0x000fe200078e0a05 */
[----:B------:R-:W1:Y:S01]  /*04e0*/  @!UP0 S2UR UR7, SR_CgaCtaId ;  /* 0x00000000000789c3 */ /* 0x000e620000008800 */
[----:B------:R-:W-:Y:S01]  /*04f0*/  @!UP0 UMOV UR6, 0x400 ;  /* 0x0000040000068882 */ /* 0x000fe20000000000 */
[----:B---3--:R-:W-:Y:S01]  /*0500*/  ISETP.EQ.U32.AND P3, PT, R14, 0x1, PT ;  /* 0x000000010e00780c */ /* 0x008fe20003f62070 */
[----:B------:R-:W-:-:S05]  /*0510*/  IMAD R5, R4, 0x4, R5 ;  /* 0x0000000404057824 */ /* 0x000fca00078e0205 */
[----:B------:R-:W-:-:S04]  /*0520*/  LEA.HI R2, R5, R5, RZ, 0x1 ;  /* 0x0000000505027211 */ /* 0x000fc800078f08ff */
[----:B------:R-:W-:Y:S01]  /*0530*/  LOP3.LUT R4, R2, 0xfffffffe, RZ, 0xc0, !PT ;  /* 0xfffffffe02047812 */ /* 0x000fe200078ec0ff */
[----:B0-----:R-:W-:Y:S02]  /*0540*/  IMAD.MOV R15, RZ, RZ, -R10 ;  /* 0x000000ffff0f7224 */ /* 0x001fe400078e0a0a */
[----:B------:R-:W-:Y:S01]  /*0550*/  FMUL R10, R11, UR4 ;  /* 0x000000040b0a7c20 */ /* 0x000fe20008400000 */
[----:B------:R-:W-:Y:S01]  /*0560*/  SHF.R.S32.HI R2, RZ, 0x1f, R7 ;  /* 0x0000001fff027819 */ /* 0x000fe20000011407 */
[----:B------:R-:W-:Y:S01]  /*0570*/  UMOV UR4, 0x20 ;  /* 0x0000002000047882 */ /* 0x000fe20000000000 */
[----:B--2---:R-:W-:Y:S01]  /*0580*/  IMAD R12, R12, R15, UR8 ;  /* 0x000000080c0c7e24 */ /* 0x004fe2000f8e020f */
[----:B------:R-:W-:-:S04]  /*0590*/  @!UP0 UIADD3 UR4, -UR4, 0x100000, URZ ;  /* 0x0010000004048890 */ /* 0x000fc8000fffe13f */
[----:B------:R-:W-:Y:S02]  /*05a0*/  @!UP0 USHF.L.U32 UR5, UR4, 0xb, URZ ;  /* 0x0000000b04058899 */ /* 0x000fe4000800063f */
[----:B------:R-:W-:Y:S01]  /*05b0*/  @!UP0 USHF.L.U32 UR4, UR4, 0x1, URZ ;  /* 0x0000000104048899 */ /* 0x000fe2000800063f */
[C---:B------:R-:W-:Y:S01]  /*05c0*/  IMAD.IADD R11, R5.reuse, 0x1, -R4 ;  /* 0x00000001050b7824 */ /* 0x040fe200078e0a04 */
[----:B------:R-:W0:Y:S01]  /*05d0*/  F2I.U32.TRUNC.NTZ R10, R10 ;  /* 0x0000000a000a7305 */ /* 0x000e22000020f000 */
[----:B------:R-:W-:Y:S01]  /*05e0*/  LEA.HI R2, R2, R7, RZ, 0x2 ;  /* 0x0000000702027211 */ /* 0x000fe200078f10ff */
[----:B------:R-:W-:Y:S02]  /*05f0*/  IMAD.SHL.U32 R4, R5, 0x4, RZ ;  /* 0x0000000405047824 */ /* 0x000fe400078e00ff */
[----:B------:R-:W-:Y:S01]  /*0600*/  ISETP.NE.AND P2, PT, R11, R12, PT ;  /* 0x0000000c0b00720c */ /* 0x000fe20003f45270 */
[----:B-1----:R-:W-:Y:S01]  /*0610*/  @!UP0 ULEA UR6, UR7, UR6, 0x18 ;  /* 0x0000000607068291 */ /* 0x002fe2000f8ec03f */
[----:B------:R-:W-:Y:S01]  /*0620*/  LOP3.LUT R2, R2, 0xfffffffc, RZ, 0xc0, !PT ;  /* 0xfffffffc02027812 */ /* 0x000fe200078ec0ff */
[----:B------:R-:W-:Y:S01]  /*0630*/  VOTEU.ALL UP0, P0 ;  /* 0x00000000003f7886 */ /* 0x000fe20000000000 */
[----:B------:R-:W-:-:S02]  /*0640*/  LOP3.LUT R5, R5, 0xc, R4, 0x78, !PT ;  /* 0x0000000c05057812 */ /* 0x000fc400078e7804 */
[----:B------:R-:W-:Y:S01]  /*0650*/  LOP3.LUT P0, RZ, R6, 0x7, RZ, 0xc0, !PT ;  /* 0x0000000706ff7812 */ /* 0x000fe2000780c0ff */
[----:B------:R-:W-:Y:S02]  /*0660*/  IMAD.IADD R7, R7, 0x1, -R2 ;  /* 0x0000000107077824 */ /* 0x000fe400078e0a02 */
[----:B------:R-:W-:Y:S01]  /*0670*/  IMAD.MOV.U32 R6, RZ, RZ, 0x1 ;  /* 0x00000001ff067424 */ /* 0x000fe200078e00ff */
[----:B------:R-:W-:Y:S01]  /*0680*/  ISETP.LT.U32.AND P0, PT, R5, 0x2, !P0 ;  /* 0x000000020500780c */ /* 0x000fe20004701070 */
[----:B0-----:R-:W-:Y:S01]  /*0690*/  IMAD.MOV R20, RZ, RZ, -R10 ;  /* 0x000000ffff147224 */ /* 0x001fe200078e0a0a */
[----:B------:R-:W-:Y:S01]  /*06a0*/  ISETP.NE.AND P1, PT, R7, 0x3, PT ;  /* 0x000000030700780c */ /* 0x000fe20003f25270 */
[----:B------:R-:W0:Y:S02]  /*06b0*/  FENCE.VIEW.ASYNC.S ;  /* 0x00000000000073c6 */ /* 0x000e240000000000 */
[----:B0-----:R0:W1:Y:S01]  /*06c0*/  @!UP0 SYNCS.EXCH.64 URZ, [UR6+0x40], UR4 ;  /* 0x00004004063f85b2 */ /* 0x0010620008000100 */
[----:B------:R-:W-:Y:S01]  /*06d0*/  @P2 LEA.HI R2, R5, R5, RZ, 0x1 ;  /* 0x0000000505022211 */ /* 0x000fe200078f08ff */
[----:B-----5:R-:W-:Y:S01]  /*06e0*/  IMAD R11, R13, R20, R8 ;  /* 0x000000140d0b7224 */ /* 0x020fe200078e0208 */
[----:B------:R-:W-:-:S02]  /*06f0*/  ISETP.EQ.OR P1, PT, R7, RZ, !P1 ;  /* 0x000000ff0700720c */ /* 0x000fc40004f22670 */
[----:B------:R-:W-:Y:S02]  /*0700*/  @P2 SHF.R.S32.HI R2, RZ, 0x1, R2 ;  /* 0x00000001ff022819 */ /* 0x000fe40000011402 */
[----:B------:R-:W-:Y:S02]  /*0710*/  ISETP.EQ.AND P1, PT, R3, RZ, P1 ;  /* 0x000000ff0300720c */ /* 0x000fe40000f22270 */
[----:B------:R-:W-:Y:S02]  /*0720*/  @P2 ISETP.NE.AND P5, PT, R2, R11, PT ;  /* 0x0000000b0200220c */ /* 0x000fe40003fa5270 */
[----:B------:R-:W-:Y:S02]  /*0730*/  SEL R3, RZ, 0x1, !P0 ;  /* 0x00000001ff037807 */ /* 0x000fe40004000000 */
[----:B------:R-:W-:Y:S02]  /*0740*/  @P2 SEL R6, RZ, 0x1, P5 ;  /* 0x00000001ff062807 */ /* 0x000fe40002800000 */
[----:B------:R-:W-:Y:S01]  /*0750*/  SEL R4, RZ, 0x1, !P1 ;  /* 0x00000001ff047807 */ /* 0x000fe20004800000 */
[----:B------:R0:W2:Y:S01]  /*0760*/  @!UP1 SYNCS.EXCH.64 URZ, [UR6+0x48], UR4 ;  /* 0x00004804063f95b2 */ /* 0x0000a20008000100 */
[----:B------:R-:W-:Y:S01]  /*0770*/  LOP3.LUT R6, R6, R3, RZ, 0xc0, !PT ;  /* 0x0000000306067212 */ /* 0x000fe200078ec0ff */
[----:B------:R-:W-:Y:S01]  /*0780*/  NOP ;  /* 0x0000000000007918 */ /* 0x000fe20000000000 */
[----:B------:R-:W-:Y:S01]  /*0790*/  SEL R4, R4, 0x2, P6 ;  /* 0x0000000204047807 */ /* 0x000fe20003000000 */
[----:B------:R-:W-:Y:S06]  /*07a0*/  @!P3 BRA `(.L_x_3) ;  /* 0x000000000008b947 */ /* 0x000fec0003800000 */
[----:B-12-4-:R-:W-:Y:S01]  /*07b0*/  UCGABAR_ARV ;  /* 0x00000000000079c7 */ /* 0x016fe20008000000 */
[----:B------:R-:W-:Y:S05]  /*07c0*/  BRA `(.L_x_4) ;  /* 0x0000000000047947 */ /* 0x000fea0003800000 */
.L_x_3:
[----:B-12-4-:R-:W-:Y:S01]  /*07d0*/  NOP ;  /* 0x0000000000007918 */ /* 0x016fe20000000000 */
.L_x_4:
[----:B------:R-:W1:Y:S01]  /*07e0*/  LDC R2, c[0x0][0x65c] ;  /* 0x00019700ff027b82 */ /* 0x000e620000000800 */
[----:B------:R-:W-:Y:S01]  /*07f0*/  IMAD.MOV.U32 R3, RZ, RZ, RZ ;  /* 0x000000ffff037224 */ /* 0x000fe200078e00ff */
[----:B-1----:R-:W-:Y:S01]  /*0800*/  ISETP.NE.AND P2, PT, R2, 0x1, PT ;  /* 0x000000010200780c */ /* 0x002fe20003f45270 */
[----:B------:R-:W-:-:S12]  /*0810*/  IMAD.U32 R2, RZ, RZ, UR8 ;  /* 0x00000008ff027e24 */ /* 0x000fd8000f8e00ff */
[----:B------:R-:W1:Y:S01]  /*0820*/  @P2 LDC R15, c[0x0][0x10] ;  /* 0x00000400ff0f2b82 */ /* 0x000e620000000800 */
[----:B------:R-:W-:Y:S02]  /*0830*/  @P2 IMAD.MOV.U32 R9, RZ, RZ, RZ ;  /* 0x000000ffff092224 */ /* 0x000fe400078e00ff */
[----:B------:R-:W-:-:S05]  /*0840*/  @P2 IMAD.MOV.U32 R17, RZ, RZ, RZ ;  /* 0x000000ffff112224 */ /* 0x000fca00078e00ff */
[----:B------:R-:W2:Y:S01]  /*0850*/  @!P2 LDC R11, c[0x0][0xc] ;  /* 0x00000300ff0bab82 */ /* 0x000ea20000000800 */
[----:B-1----:R-:W-:-:S04]  /*0860*/  @P2 IMAD.WIDE.U32 R14, R15, UR8, R8 ;  /* 0x000000080f0e2c25 */ /* 0x002fc8000f8e0008 */
[----:B--2---:R-:W-:-:S04]  /*0870*/  @!P2 IMAD.WIDE.U32 R10, R8, R11, R2 ;  /* 0x0000000b080aa225 */ /* 0x004fc800078e0002 */
[----:B------:R-:W-:Y:S02]  /*0880*/  @P2 IMAD.MOV.U32 R2, RZ, RZ, R14 ;  /* 0x000000ffff022224 */ /* 0x000fe400078e000e */
[----:B------:R-:W-:Y:S02]  /*0890*/  @P2 IMAD.IADD R3, R15, 0x1, R17 ;  /* 0x000000010f032824 */ /* 0x000fe400078e0211 */
[----:B------:R-:W-:Y:S02]  /*08a0*/  @!P2 IMAD.MOV.U32 R2, RZ, RZ, R10 ;  /* 0x000000ffff02a224 */ /* 0x000fe400078e000a */
[----:B------:R-:W-:Y:S01]  /*08b0*/  @!P2 IMAD.MOV.U32 R3, RZ, RZ, R11 ;  /* 0x000000ffff03a224 */ /* 0x000fe200078e000b */
[----:B------:R-:W-:Y:S06]  /*08c0*/  @!P3 BRA `(.L_x_5) ;  /* 0x00000000000cb947 */ /* 0x000fec0003800000 */
[----:B------:R-:W-:Y:S01]  /*08d0*/  UCGABAR_WAIT ;  /* 0x0000000000007dc7 */ /* 0x000fe20008000000 */
[----:B------:R-:W-:Y:S01]  /*08e0*/  CCTL.IVALL ;  /* 0x00000000ff00798f */ /* 0x000fe20002000000 */
[----:B------:R-:W-:Y:S05]  /*08f0*/  BRA `(.L_x_6) ;  /* 0x0000000000047947 */ /* 0x000fea0003800000 */
.L_x_5:
[----:B------:R-:W-:Y:S06]  /*0900*/  BAR.SYNC.DEFER_BLOCKING 0x0 ;  /* 0x0000000000007b1d */ /* 0x000fec0000010000 */
.L_x_6:
[----:B------:R-:W-:Y:S05]  /*0910*/  @!P4 BRA `(.L_x_7) ;  /* 0x000000740018c947 */ /* 0x000fea0003800000 */
[----:B------:R-:W-:-:S13]  /*0920*/  ISETP.GT.U32.AND P0, PT, R16, 0x1, PT ;  /* 0x000000011000780c */ /* 0x000fda0003f04070 */
[----:B0-----:R-:W-:Y:S05]  /*0930*/  @P0 EXIT ;  /* 0x000000000000094d */ /* 0x001fea0003800000 */
[----:B------:R-:W-:Y:S01]  /*0940*/  ULDC.64 UR4, c[0x0][0x650] ;  /* 0x0001940000047ab9 */ /* 0x000fe20000000a00 */
[----:B------:R-:W-:Y:S01]  /*0950*/  PRMT R14, RZ, 0x7610, R14 ;  /* 0x00007610ff0e7816 */ /* 0x000fe2000000000e */
[----:B------:R-:W-:Y:S01]  /*0960*/  IMAD.MOV.U32 R10, RZ, RZ, -0x1 ;  /* 0xffffffffff0a7424 */ /* 0x000fe200078e00ff */
[----:B------:R-:W-:Y:S01]  /*0970*/  ISETP.GE.U32.AND P0, PT, R2, UR4, PT ;  /* 0x0000000402007c0c */ /* 0x000fe2000bf06070 */
[----:B------:R-:W-:Y:S02]  /*0980*/  IMAD.MOV.U32 R11, RZ, RZ, -0x1 ;  /* 0xffffffffff0b7424 */ /* 0x000fe400078e00ff */
[----:B------:R-:W-:Y:S01]  /*0990*/  IMAD.MOV.U32 R7, RZ, RZ, -0x1 ;  /* 0xffffffffff077424 */ /* 0x000fe200078e00ff */
[----:B------:R-:W-:-:S13]  /*09a0*/  ISETP.GE.U32.AND.EX P0, PT, R3, UR5, PT, P0 ;  /* 0x0000000503007c0c */ /* 0x000fda000bf06100 */
[----:B------:R-:W-:Y:S05]  /*09b0*/  @P0 BRA `(.L_x_8) ;  /* 0x0000000400280947 */ /* 0x000fea0003800000 */
[----:B------:R-:W0:Y:S01]  /*09c0*/  LDC.64 R22, c[0x0][0x628] ;  /* 0x00018a00ff167b82 */ /* 0x000e220000000a00 */
[----:B------:R-:W-:Y:S02]  /*09d0*/  IMAD.MOV.U32 R10, RZ, RZ, R2 ;  /* 0x000000ffff0a7224 */ /* 0x000fe400078e0002 */
[----:B------:R-:W-:-:S05]  /*09e0*/  IMAD.MOV.U32 R11, RZ, RZ, R3 ;  /* 0x000000ffff0b7224 */ /* 0x000fca00078e0003 */
[----:B------:R-:W1:Y:S08]  /*09f0*/  LDC R18, c[0x0][0x630] ;  /* 0x00018c00ff127b82 */ /* 0x000e700000000800 */
[----:B------:R-:W2:Y:S01]  /*0a00*/  LDC.64 R24, c[0x0][0x620] ;  /* 0x00018800ff187b82 */ /* 0x000ea20000000a00 */
[----:B0-----:R-:W-:-:S04]  /*0a10*/  ISETP.NE.U32.AND P0, PT, R22, RZ, PT ;  /* 0x000000ff1600720c */ /* 0x001fc80003f05070 */
[----:B------:R-:W-:-:S13]  /*0a20*/  ISETP.NE.AND.EX P0, PT, R23, RZ, PT, P0 ;  /* 0x000000ff1700720c */ /* 0x000fda0003f05300 */
[----:B-12---:R-:W-:Y:S05]  /*0a30*/  @!P0 BRA `(.L_x_9) ;  /* 0x0000000000288947 */ /* 0x006fea0003800000 */
[----:B------:R-:W0:Y:S02]  /*0a40*/  LDC R7, c[0x0][0x634] ;  /* 0x00018d00ff077b82 */ /* 0x000e240000000800 */
[----:B0-----:R-:W-:-:S05]  /*0a50*/  IADD3 R7, P0, R2, R7, RZ ;  /* 0x0000000702077210 */ /* 0x001fca0007f1e0ff */
[----:B------:R-:W-:-:S04]  /*0a60*/  IMAD.X R19, RZ, RZ, R3, P0 ;  /* 0x000000ffff137224 */ /* 0x000fc800000e0603 */
[----:B------:R-:W-:-:S04]  /*0a70*/  IMAD.WIDE.U32 R10, R19, R22, RZ ;  /* 0x00000016130a7225 */ /* 0x000fc800078e00ff */
[----:B------:R-:W-:-:S04]  /*0a80*/  IMAD.WIDE.U32 R14, P0, R7, R23, R10 ;  /* 0x00000017070e7225 */ /* 0x000fc8000780000a */
[----:B------:R-:W-:-:S04]  /*0a90*/  IMAD.WIDE.U32 R10, R7, R22, RZ ;  /* 0x00000016070a7225 */ /* 0x000fc800078e00ff */
[----:B------:R-:W-:Y:S01]  /*0aa0*/  IMAD.X R17, RZ, RZ, RZ, P0 ;  /* 0x000000ffff117224 */ /* 0x000fe200000e06ff */
[----:B------:R-:W-:Y:S01]  /*0ab0*/  IADD3 RZ, P0, R11, R14, RZ ;  /* 0x0000000e0bff7210 */ /* 0x000fe20007f1e0ff */
[----:B------:R-:W-:-:S04]  /*0ac0*/  IMAD.MOV.U32 R16, RZ, RZ, R15 ;  /* 0x000000ffff107224 */ /* 0x000fc800078e000f */
[----:B------:R-:W-:-:S08]  /*0ad0*/  IMAD.WIDE.U32.X R10, R19, R23, R16, P0 ;  /* 0x00000017130a7225 */ /* 0x000fd000000e0410 */
.L_x_9:
[----:B------:R-:W0:Y:S01]  /*0ae0*/  LDC.64 R26, c[0x0][0x640] ;  /* 0x00019000ff1a7b82 */ /* 0x000e220000000a00 */
[--C-:B------:R-:W-:Y:S01]  /*0af0*/  SHF.R.U64 R28, R10, R18, R11.reuse ;  /* 0x000000120a1c7219 */ /* 0x100fe2000000120b */
[----:B------:R-:W-:Y:S01]  /*0b00*/  IMAD R29, R13, R20, R8 ;  /* 0x000000140d1d7224 */ /* 0x000fe200078e0208 */
[----:B------:R-:W-:Y:S01]  /*0b10*/  SHF.R.U32.HI R7, RZ, R18, R11 ;  /* 0x00000012ff077219 */ /* 0x000fe2000001160b */
[----:B------:R-:W-:Y:S01]  /*0b20*/  IMAD.MOV.U32 R23, RZ, RZ, 0x1 ;  /* 0x00000001ff177424 */ /* 0x000fe200078e00ff */
[----:B------:R-:W-:-:S03]  /*0b30*/  IADD3 R9, P0, RZ, -R28, RZ ;  /* 0x8000001cff097210 */ /* 0x000fc60007f1e0ff */
[----:B------:R-:W1:Y:S02]  /*0b40*/  LDC R16, c[0x0][0x618] ;  /* 0x00018600ff107b82 */ /* 0x000e640000000800 */
[----:B------:R-:W-:Y:S02]  /*0b50*/  IMAD.X R7, RZ, RZ, ~R7, P0 ;  /* 0x000000ffff077224 */ /* 0x000fe400000e0e07 */
[----:B------:R-:W-:-:S04]  /*0b60*/  IMAD.WIDE.U32 R10, R9, R24, R2 ;  /* 0x00000018090a7225 */ /* 0x000fc800078e0002 */
[----:B------:R-:W2:Y:S01]  /*0b70*/  LDC R15, c[0x0][0x608] ;  /* 0x00018200ff0f7b82 */ /* 0x000ea20000000800 */
[----:B------:R-:W-:-:S04]  /*0b80*/  IMAD R14, R7, R24, RZ ;  /* 0x00000018070e7224 */ /* 0x000fc800078e02ff */
[----:B------:R-:W-:-:S03]  /*0b90*/  IMAD R7, R9, R25, R14 ;  /* 0x0000001909077224 */ /* 0x000fc600078e020e */
[----:B------:R-:W3:Y:S01]  /*0ba0*/  LDC R22, c[0x0][0x658] ;  /* 0x00019600ff167b82 */ /* 0x000ee20000000800 */
[----:B------:R-:W-:Y:S01]  /*0bb0*/  IMAD.IADD R7, R11, 0x1, R7 ;  /* 0x000000010b077824 */ /* 0x000fe200078e0207 */
[----:B0-----:R-:W-:-:S04]  /*0bc0*/  ISETP.NE.U32.AND P0, PT, R26, RZ, PT ;  /* 0x000000ff1a00720c */ /* 0x001fc80003f05070 */
[----:B------:R-:W-:Y:S02]  /*0bd0*/  ISETP.NE.AND.EX P0, PT, R27, RZ, PT, P0 ;  /* 0x000000ff1b00720c */ /* 0x000fe40003f05300 */
[----:B------:R-:W0:Y:S01]  /*0be0*/  LDC R18, c[0x0][0x600] ;  /* 0x00018000ff127b82 */ /* 0x000e220000000800 */
[-CC-:B-1----:R-:W-:Y:S02]  /*0bf0*/  SHF.R.U64 R19, R10, R16.reuse, R7.reuse ;  /* 0x000000100a137219 */ /* 0x182fe40000001207 */
[----:B------:R-:W-:Y:S01]  /*0c00*/  SHF.R.U32.HI R10, RZ, R16, R7 ;  /* 0x00000010ff0a7219 */ /* 0x000fe20000011607 */
[----:B------:R-:W-:-:S04]  /*0c10*/  IMAD.MOV.U32 R7, RZ, RZ, -0x1 ;  /* 0xffffffffff077424 */ /* 0x000fc800078e00ff */
[----:B------:R-:W1:Y:S01]  /*0c20*/  LDC R21, c[0x0][0x648] ;  /* 0x00019200ff157b82 */ /* 0x000e620000000800 */
[-CC-:B--2---:R-:W-:Y:S02]  /*0c30*/  SHF.R.U64 R16, R19, R15.reuse, R10.reuse ;  /* 0x0000000f13107219 */ /* 0x184fe4000000120a */
[----:B------:R-:W-:-:S05]  /*0c40*/  SHF.R.U32.HI R9, RZ, R15, R10 ;  /* 0x0000000fff097219 */ /* 0x000fca000001160a */
[----:B------:R-:W2:Y:S01]  /*0c50*/  LDC R24, c[0x0][0x638] ;  /* 0x00018e00ff187b82 */ /* 0x000ea20000000800 */
[-CC-:B---3--:R-:W-:Y:S02]  /*0c60*/  SHF.R.U64 R20, R16, R22.reuse, R9.reuse ;  /* 0x0000001610147219 */ /* 0x188fe40000001209 */
[-C--:B------:R-:W-:Y:S02]  /*0c70*/  SHF.L.U32 R7, R7, R22.reuse, RZ ;  /* 0x0000001607077219 */ /* 0x080fe400000006ff */
[----:B------:R-:W-:Y:S01]  /*0c80*/  SHF.R.U32.HI R9, RZ, R22, R9 ;  /* 0x00000016ff097219 */ /* 0x000fe20000011609 */
[----:B------:R-:W-:Y:S01]  /*0c90*/  IMAD.MOV.U32 R8, RZ, RZ, R20 ;  /* 0x000000ffff087224 */ /* 0x000fe200078e0014 */
[----:B------:R-:W-:Y:S01]  /*0ca0*/  LOP3.LUT R13, RZ, R7, RZ, 0x33, !PT ;  /* 0x00000007ff0d7212 */ /* 0x000fe200078e33ff */
[----:B------:R-:W3:Y:S01]  /*0cb0*/  LDC R25, c[0x0][0x610] ;  /* 0x00018400ff197b82 */ /* 0x000ee20000000800 */
[----:B------:R-:W-:Y:S05]  /*0cc0*/  @!P0 BRA `(.L_x_10) ;  /* 0x0000000000288947 */ /* 0x000fea0003800000 */
[----:B------:R-:W4:Y:S02]  /*0cd0*/  LDC R7, c[0x0][0x64c] ;  /* 0x00019300ff077b82 */ /* 0x000f240000000800 */
[----:B----4-:R-:W-:-:S05]  /*0ce0*/  IADD3 R7, P0, R20, R7, RZ ;  /* 0x0000000714077210 */ /* 0x010fca0007f1e0ff */
        /* <DEDUP_REMOVED lines=8> */
.L_x_10:
[----:B-1----:R-:W-:Y:S01]  /*0d70*/  SHF.R.U64 R9, R8, R21, R9 ;  /* 0x0000001508097219 */ /* 0x002fe20000001209 */
[----:B0-----:R-:W-:Y:S01]  /*0d80*/  VIADD R10, R18, 0xffffffff ;  /* 0xffffffff120a7836 */ /* 0x001fe20000000000 */
[----:B------:R-:W-:Y:S01]  /*0d90*/  SHF.L.U32 R7, R23, R22, RZ ;  /* 0x0000001617077219 */ /* 0x000fe200000006ff */
[----:B------:R-:W-:Y:S01]  /*0da0*/  IMAD.MOV.U32 R14, RZ, RZ, 0x1 ;  /* 0x00000001ff0e7424 */ /* 0x000fe200078e00ff */
[----:B------:R-:W-:Y:S01]  /*0db0*/  LOP3.LUT R8, R16, R13, RZ, 0xc0, !PT ;  /* 0x0000000d10087212 */ /* 0x000fe200078ec0ff */
[----:B------:R-:W-:Y:S01]  /*0dc0*/  IMAD.MOV R11, RZ, RZ, -R9 ;  /* 0x000000ffff0b7224 */ /* 0x000fe200078e0a09 */
[----:B------:R-:W-:Y:S02]  /*0dd0*/  SEL R12, R12, R29, !P2 ;  /* 0x0000001d0c0c7207 */ /* 0x000fe40005000000 */
[----:B------:R-:W-:Y:S01]  /*0de0*/  LOP3.LUT R10, R19, R10, RZ, 0xc0, !PT ;  /* 0x0000000a130a7212 */ /* 0x000fe200078ec0ff */
[----:B------:R-:W-:Y:S02]  /*0df0*/  IMAD R9, R7, R9, R8 ;  /* 0x0000000907097224 */ /* 0x000fe400078e0208 */
[----:B--2---:R-:W-:-:S02]  /*0e00*/  IMAD R7, R11, R24, R20 ;  /* 0x000000180b077224 */ /* 0x004fc400078e0214 */
[----:B---3--:R-:W-:Y:S02]  /*0e10*/  IMAD R12, R9, R25, R12 ;  /* 0x00000019090c7224 */ /* 0x008fe400078e020c */
[----:B------:R-:W-:-:S05]  /*0e20*/  IMAD R7, R7, R18, R10 ;  /* 0x0000001207077224 */ /* 0x000fca00078e020a */
[----:B------:R-:W-:Y:S02]  /*0e30*/  SEL R11, R7, R12, !P2 ;  /* 0x0000000c070b7207 */ /* 0x000fe40005000000 */
[----:B------:R-:W-:Y:S01]  /*0e40*/  SEL R10, R12, R7, !P2 ;  /* 0x000000070c0a7207 */ /* 0x000fe20005000000 */
[----:B------:R-:W-:-:S07]  /*0e50*/  IMAD.MOV.U32 R7, RZ, RZ, R28 ;  /* 0x000000ffff077224 */ /* 0x000fce00078e001c */
.L_x_8:
[----:B------:R-:W-:-:S08]  /*0e60*/  NOP ;  /* 0x0000000000007918 */ /* 0x000fd00000000000 */
[----:B------:R-:W0:Y:S02]  /*0e70*/  USETMAXREG.TRY_ALLOC.CTAPOOL UP0, 0xe8 ;  /* 0x000000e8000079c8 */ /* 0x000e240008000600 */
[----:B0-----:R-:W-:-:S13]  /*0e80*/  PLOP3.LUT P0, PT, PT, PT, UP0, 0x80, 0x0 ;  /* 0x000000000000781c */ /* 0x001fda0003f0f008 */
[----:B------:R-:W-:Y:S05]  /*0e90*/  @!P0 BRA `(.L_x_8) ;  /* 0xfffffffc00f08947 */ /* 0x000fea000383ffff */
[----:B------:R-:W-:Y:S01]  /*0ea0*/  ULDC.64 UR4, c[0x0][0x598] ;  /* 0x0001660000047ab9 */ /* 0x000fe20000000a00 */
[----:B------:R-:W-:Y:S01]  /*0eb0*/  ULDC.64 UR18, c[0x0][0x208] ;  /* 0x0000820000127ab9 */ /* 0x000fe20000000a00 */
[----:B------:R-:W-:-:S04]  /*0ec0*/  ISETP.NE.U32.AND P0, PT, RZ, UR4, PT ;  /* 0x00000004ff007c0c */ /* 0x000fc8000bf05070 */
[----:B------:R-:W-:-:S13]  /*0ed0*/  ISETP.NE.AND.EX P0, PT, RZ, UR5, PT, P0 ;  /* 0x00000005ff007c0c */ /* 0x000fda000bf05300 */
[----:B------:R-:W-:Y:S05]  /*0ee0*/  @!P0 BRA `(.L_x_11) ;  /* 0x00000000001c8947 */ /* 0x000fea0003800000 */
[----:B------:R-:W0:Y:S02]  /*0ef0*/  LDC.64 R8, c[0x0][0x598] ;  /* 0x00016600ff087b82 */ /* 0x000e240000000a00 */
[----:B0-----:R-:W2:Y:S02]  /*0f00*/  LDG.E.64 R8, desc[UR18][R8.64] ;  /* 0x0000001208087981 */ /* 0x001ea4000c1e1b00 */
[----:B--2---:R-:W-:-:S04]  /*0f10*/  ISETP.NE.U32.AND P0, PT, R8, RZ, PT ;  /* 0x000000ff0800720c */ /* 0x004fc80003f05070 */
[----:B------:R-:W-:-:S13]  /*0f20*/  ISETP.NE.AND.EX P0, PT, R9, RZ, PT, P0 ;  /* 0x000000ff0900720c */ /* 0x000fda0003f05300 */
[----:B------:R-:W-:Y:S05]  /*0f30*/  @!P0 BRA `(.L_x_11) ;  /* 0x0000000000088947 */ /* 0x000fea0003800000 */
[----:B------:R0:W5:Y:S01]  /*0f40*/  LD.E R8, desc[UR18][R8.64] ;  /* 0x0000001208087980 */ /* 0x000162000c101900 */
[----:B------:R-:W-:Y:S05]  /*0f50*/  BRA `(.L_x_12) ;  /* 0x0000000000207947 */ /* 0x000fea0003800000 */
.L_x_11:
[----:B------:R-:W-:Y:S02]  /*0f60*/  ULDC.64 UR4, c[0x0][0x588] ;  /* 0x0001620000047ab9 */ /* 0x000fe40000000a00 */
[----:B------:R-:W-:-:S04]  /*0f70*/  ISETP.NE.U32.AND P0, PT, RZ, UR4, PT ;  /* 0x00000004ff007c0c */ /* 0x000fc8000bf05070 */
[----:B------:R-:W-:-:S13]  /*0f80*/  ISETP.NE.AND.EX P0, PT, RZ, UR5, PT, P0 ;  /* 0x00000005ff007c0c */ /* 0x000fda000bf05300 */
[----:B------:R-:W-:Y:S05]  /*0f90*/  @!P0 BRA `(.L_x_13) ;  /* 0x00000000000c8947 */ /* 0x000fea0003800000 */
[----:B------:R-:W0:Y:S02]  /*0fa0*/  LDC.64 R8, c[0x0][0x588] ;  /* 0x00016200ff087b82 */ /* 0x000e240000000a00 */
[----:B0-----:R1:W5:Y:S01]  /*0fb0*/  LDG.E R8, desc[UR18][R8.64] ;  /* 0x0000001208087981 */ /* 0x001362000c1e1900 */
[----:B------:R-:W-:Y:S05]  /*0fc0*/  BRA `(.L_x_12) ;  /* 0x0000000000047947 */ /* 0x000fea0003800000 */
.L_x_13:
[----:B------:R-:W2:Y:S02]  /*0fd0*/  LDC R8, c[0x0][0x580] ;  /* 0x00016000ff087b82 */ /* 0x000ea40000000800 */
.L_x_12:
[----:B------:R-:W-:Y:S02]  /*0fe0*/  ULDC.64 UR4, c[0x0][0x5a0] ;  /* 0x0001680000047ab9 */ /* 0x000fe40000000a00 */
[----:B------:R-:W-:-:S04]  /*0ff0*/  ISETP.NE.U32.AND P0, PT, RZ, UR4, PT ;  /* 0x00000004ff007c0c */ /* 0x000fc8000bf05070 */
[----:B------:R-:W-:-:S13]  /*1000*/  ISETP.NE.AND.EX P0, PT, RZ, UR5, PT, P0 ;  /* 0x00000005ff007c0c */ /* 0x000fda000bf05300 */
[----:B------:R-:W-:Y:S05]  /*1010*/  @!P0 BRA `(.L_x_14) ;  /* 0x00000000001c8947 */ /* 0x000fea0003800000 */
[----:B------:R-:W3:Y:S02]  /*1020*/  LDC.64 R12, c[0x0][0x5a0] ;  /* 0x00016800ff0c7b82 */ /* 0x000ee40000000a00 */
[----:B---3--:R-:W3:Y:S02]  /*1030*/  LDG.E.64 R12, desc[UR18][R12.64] ;  /* 0x000000120c0c7981 */ /* 0x008ee4000c1e1b00 */
[----:B---3--:R-:W-:-:S04]  /*1040*/  ISETP.NE.U32.AND P0, PT, R12, RZ, PT ;  /* 0x000000ff0c00720c */ /* 0x008fc80003f05070 */
[----:B------:R-:W-:-:S13]  /*1050*/  ISETP.NE.AND.EX P0, PT, R13, RZ, PT, P0 ;  /* 0x000000ff0d00720c */ /* 0x000fda0003f05300 */
[----:B------:R-:W-:Y:S05]  /*1060*/  @!P0 BRA `(.L_x_14) ;  /* 0x0000000000088947 */ /* 0x000fea0003800000 */
[----:B01----:R0:W5:Y:S01]  /*1070*/  LD.E R9, desc[UR18][R12.64] ;  /* 0x000000120c097980 */ /* 0x003162000c101900 */
[----:B------:R-:W-:Y:S05]  /*1080*/  BRA `(.L_x_15) ;  /* 0x0000000000207947 */ /* 0x000fea0003800000 */
.L_x_14:
[----:B------:R-:W-:Y:S02]  /*1090*/  ULDC.64 UR4, c[0x0][0x590] ;  /* 0x0001640000047ab9 */ /* 0x000fe40000000a00 */
[----:B------:R-:W-:-:S04]  /*10a0*/  ISETP.NE.U32.AND P0, PT, RZ, UR4, PT ;  /* 0x00000004ff007c0c */ /* 0x000fc8000bf05070 */
[----:B------:R-:W-:-:S13]  /*10b0*/  ISETP.NE.AND.EX P0, PT, RZ, UR5, PT, P0 ;  /* 0x00000005ff007c0c */ /* 0x000fda000bf05300 */
[----:B------:R-:W-:Y:S05]  /*10c0*/  @!P0 BRA `(.L_x_16) ;  /* 0x00000000000c8947 */ /* 0x000fea0003800000 */
[----:B------:R-:W0:Y:S02]  /*10d0*/  LDC.64 R12, c[0x0][0x590] ;  /* 0x00016400ff0c7b82 */ /* 0x000e240000000a00 */
[----:B01----:R1:W5:Y:S01]  /*10e0*/  LDG.E R9, desc[UR18][R12.64] ;  /* 0x000000120c097981 */ /* 0x003362000c1e1900 */
[----:B------:R-:W-:Y:S05]  /*10f0*/  BRA `(.L_x_15) ;  /* 0x0000000000047947 */ /* 0x000fea0003800000 */
.L_x_16:
[----:B01----:R-:W3:Y:S02]  /*1100*/  LDC R9, c[0x0][0x584] ;  /* 0x00016100ff097b82 */ /* 0x003ee40000000800 */
.L_x_15:
[----:B------:R-:W-:-:S13]  /*1110*/  LOP3.LUT P0, RZ, R14, 0xff, RZ, 0xc0, !PT ;  /* 0x000000ff0eff7812 */ /* 0x000fda000780c0ff */
[----:B------:R-:W-:Y:S05]  /*1120*/  @!P0 EXIT ;  /* 0x000000000000894d */ /* 0x000fea0003800000 */
[----:B------:R-:W-:Y:S01]  /*1130*/  ULDC UR4, c[0x0][0x28c] ;  /* 0x0000a30000047ab9 */ /* 0x000fe20000000800 */
[----:B------:R-:W-:Y:S01]  /*1140*/  LOP3.LUT R142, R4, 0x1, RZ, 0xfc, !PT ;  /* 0x00000001048e7812 */ /* 0x000fe200078efcff */
[----:B------:R-:W-:-:S04]  /*1150*/  UIADD3 UR4, UR4, 0x1f, URZ ;  /* 0x0000001f04047890 */ /* 0x000fc8000fffe03f */
[----:B------:R-:W-:-:S04]  /*1160*/  USHF.R.S32.HI UR5, URZ, 0x1f, UR4 ;  /* 0x0000001f3f057899 */ /* 0x000fc80008011404 */
[----:B------:R-:W-:-:S03]  /*1170*/  ULEA.HI UR5, UR5, UR4, URZ, 0x5 ;  /* 0x0000000405057291 */ /* 0x000fc6000f8f283f */
[----:B------:R-:W-:Y:S01]  /*1180*/  UMOV UR4, URZ ;  /* 0x0000003f00047c82 */ /* 0x000fe20008000000 */
[----:B------:R-:W-:-:S03]  /*1190*/  USHF.R.S32.HI UR9, URZ, 0x5, UR5 ;  /* 0x000000053f097899 */ /* 0x000fc60008011405 */
[----:B------:R-:W-:-:S09]  /*11a0*/  UMOV UR5, URZ ;  /* 0x0000003f00057c82 */ /* 0x000fd20008000000 */
.L_x_171:
[----:B01----:R-:W-:Y:S01]  /*11b0*/  LOP3.LUT R12, R0, 0x80, RZ, 0xc0, !PT ;  /* 0x00000080000c7812 */ /* 0x003fe200078ec0ff */
[----:B------:R-:W0:Y:S01]  /*11c0*/  S2UR UR13, SR_CgaCtaId ;  /* 0x00000000000d79c3 */ /* 0x000e220000008800 */
[----:B------:R-:W-:Y:S01]  /*11d0*/  UMOV UR12, 0x400 ;  /* 0x00000400000c7882 */ /* 0x000fe20000000000 */
[----:B------:R-:W-:Y:S01]  /*11e0*/  UMOV UR6, URZ ;  /* 0x0000003f00067c82 */ /* 0x000fe20008000000 */
[----:B------:R-:W-:Y:S01]  /*11f0*/  SHF.R.U32.HI R12, RZ, 0x7, R12 ;  /* 0x00000007ff0c7819 */ /* 0x000fe2000001160c */
[----:B------:R-:W-:Y:S01]  /*1200*/  UMOV UR7, URZ ;  /* 0x0000003f00077c82 */ /* 0x000fe20008000000 */
[----:B------:R-:W-:Y:S01]  /*1210*/  UMOV UR16, UR5 ;  /* 0x0000000500107c82 */ /* 0x000fe20008000000 */
[----:B------:R-:W-:Y:S02]  /*1220*/  CS2R R16, SRZ ;  /* 0x0000000000107805 */ /* 0x000fe4000001ff00 */
[----:B------:R-:W-:Y:S01]  /*1230*/  CS2R R14, SRZ ;  /* 0x00000000000e7805 */ /* 0x000fe2000001ff00 */
[----:B------:R-:W1:Y:S01]  /*1240*/  LDC R13, c[0x0][0x28c] ;  /* 0x0000a300ff0d7b82 */ /* 0x000e620000000800 */
[----:B------:R-:W4:Y:S01]  /*1250*/  SHFL.IDX PT, R12, R12, RZ, 0x1f ;  /* 0x00001fff0c0c7589 */ /* 0x000f2200000e0000 */
[----:B------:R-:W-:-:S02]  /*1260*/  CS2R R18, SRZ ;  /* 0x0000000000127805 */ /* 0x000fc4000001ff00 */
[----:B------:R-:W-:Y:S02]  /*1270*/  CS2R R20, SRZ ;  /* 0x0000000000147805 */ /* 0x000fe4000001ff00 */
[----:B------:R-:W-:Y:S02]  /*1280*/  CS2R R22, SRZ ;  /* 0x0000000000167805 */ /* 0x000fe4000001ff00 */
[----:B------:R-:W-:Y:S02]  /*1290*/  CS2R R88, SRZ ;  /* 0x0000000000587805 */ /* 0x000fe4000001ff00 */
[----:B------:R-:W-:Y:S02]  /*12a0*/  CS2R R90, SRZ ;  /* 0x00000000005a7805 */ /* 0x000fe4000001ff00 */
[----:B------:R-:W-:Y:S02]  /*12b0*/  CS2R R94, SRZ ;  /* 0x00000000005e7805 */ /* 0x000fe4000001ff00 */
        /* <DEDUP_REMOVED lines=16> */
[----:B-1----:R-:W-:Y:S02]  /*13c0*/  ISETP.GE.AND P0, PT, R13, 0x1, PT ;  /* 0x000000010d00780c */ /* 0x002fe40003f06270 */
[----:B------:R-:W-:Y:S02]  /*13d0*/  CS2R R126, SRZ ;  /* 0x00000000007e7805 */ /* 0x000fe4000001ff00 */
[----:B----4-:R-:W-:-:S02]  /*13e0*/  R2UR UR8, R12 ;  /* 0x000000000c0872ca */ /* 0x010fc400000e0000 */
[----:B------:R-:W-:Y:S02]  /*13f0*/  CS2R R128, SRZ ;  /* 0x0000000000807805 */ /* 0x000fe4000001ff00 */
[----:B------:R-:W-:Y:S02]  /*1400*/  CS2R R130, SRZ ;  /* 0x0000000000827805 */ /* 0x000fe4000001ff00 */
[----:B------:R-:W-:Y:S02]  /*1410*/  CS2R R132, SRZ ;  /* 0x0000000000847805 */ /* 0x000fe4000001ff00 */
[----:B------:R-:W-:Y:S02]  /*1420*/  CS2R R134, SRZ ;  /* 0x0000000000867805 */ /* 0x000fe4000001ff00 */
[----:B------:R-:W-:Y:S02]  /*1430*/  CS2R R136, SRZ ;  /* 0x0000000000887805 */ /* 0x000fe4000001ff00 */
[----:B------:R-:W-:Y:S01]  /*1440*/  CS2R R138, SRZ ;  /* 0x00000000008a7805 */ /* 0x000fe2000001ff00 */
[----:B------:R-:W-:Y:S01]  /*1450*/  IMAD.MOV.U32 R141, RZ, RZ, RZ ;  /* 0x000000ffff8d7224 */ /* 0x000fe200078e00ff */
[----:B------:R-:W-:Y:S01]  /*1460*/  CS2R R24, SRZ ;  /* 0x0000000000187805 */ /* 0x000fe2000001ff00 */
[----:B------:R-:W-:Y:S01]  /*1470*/  IMAD.MOV.U32 R143, RZ, RZ, RZ ;  /* 0x000000ffff8f7224 */ /* 0x000fe200078e00ff */
[----:B---3--:R-:W-:Y:S01]  /*1480*/  CS2R R26, SRZ ;  /* 0x00000000001a7805 */ /* 0x008fe2000001ff00 */
[----:B------:R-:W-:Y:S01]  /*1490*/  IMAD.U32 R144, RZ, RZ, UR4 ;  /* 0x00000004ff907e24 */ /* 0x000fe2000f8e00ff */
[----:B------:R-:W-:Y:S01]  /*14a0*/  CS2R R28, SRZ ;  /* 0x00000000001c7805 */ /* 0x000fe2000001ff00 */
[----:B------:R-:W-:Y:S01]  /*14b0*/  ULEA.HI UR10, UR8, UR8, URZ, 0x1 ;  /* 0x00000008080a7291 */ /* 0x000fe2000f8f083f */
[----:B------:R-:W-:-:S02]  /*14c0*/  CS2R R30, SRZ ;  /* 0x00000000001e7805 */ /* 0x000fc4000001ff00 */
[----:B------:R-:W-:Y:S02]  /*14d0*/  CS2R R32, SRZ ;  /* 0x0000000000207805 */ /* 0x000fe4000001ff00 */
[----:B------:R-:W-:Y:S01]  /*14e0*/  CS2R R34, SRZ ;  /* 0x0000000000227805 */ /* 0x000fe2000001ff00 */
[----:B------:R-:W-:Y:S01]  /*14f0*/  ULOP3.LUT UR11, UR10, 0x1ffffe, URZ, 0xc0, !UPT ;  /* 0x001ffffe0a0b7892 */ /* 0x000fe2000f8ec03f */
[----:B------:R-:W-:Y:S01]  /*1500*/  CS2R R36, SRZ ;  /* 0x0000000000247805 */ /* 0x000fe2000001ff00 */
[----:B0-----:R-:W-:Y:S01]  /*1510*/  ULEA UR10, UR13, UR12, 0x18 ;  /* 0x0000000c0d0a7291 */ /* 0x001fe2000f8ec03f */
[----:B------:R-:W-:Y:S01]  /*1520*/  CS2R R38, SRZ ;  /* 0x0000000000267805 */ /* 0x000fe2000001ff00 */
[----:B------:R-:W-:Y:S01]  /*1530*/  UIADD3 UR11, UR8, -UR11, URZ ;  /* 0x8000000b080b7290 */ /* 0x000fe2000fffe03f */
[----:B------:R-:W-:Y:S02]  /*1540*/  CS2R R40, SRZ ;  /* 0x0000000000287805 */ /* 0x000fe4000001ff00 */
[----:B------:R-:W-:Y:S01]  /*1550*/  CS2R R42, SRZ ;  /* 0x00000000002a7805 */ /* 0x000fe2000001ff00 */
[----:B------:R-:W-:Y:S01]  /*1560*/  UMOV UR8, URZ ;  /* 0x0000003f00087c82 */ /* 0x000fe20008000000 */
[----:B------:R-:W-:Y:S01]  /*1570*/  ULEA UR11, UR11, UR10, 0xb ;  /* 0x0000000a0b0b7291 */ /* 0x000fe2000f8e583f */
[----:B------:R-:W-:-:S02]  /*1580*/  CS2R R44, SRZ ;  /* 0x00000000002c7805 */ /* 0x000fc4000001ff00 */
[----:B------:R-:W-:Y:S02]  /*1590*/  CS2R R46, SRZ ;  /* 0x00000000002e7805 */ /* 0x000fe4000001ff00 */
[----:B------:R-:W-:Y:S01]  /*15a0*/  CS2R R48, SRZ ;  /* 0x0000000000307805 */ /* 0x000fe2000001ff00 */
[----:B------:R-:W-:Y:S01]  /*15b0*/  UIADD3 UR11, UR11, 0x100, URZ ;  /* 0x000001000b0b7890 */ /* 0x000fe2000fffe03f */
[----:B------:R-:W-:Y:S02]  /*15c0*/  CS2R R50, SRZ ;  /* 0x0000000000327805 */ /* 0x000fe4000001ff00 */
[----:B------:R-:W-:Y:S02]  /*15d0*/  CS2R R52, SRZ ;  /* 0x0000000000347805 */ /* 0x000fe4000001ff00 */
[----:B------:R-:W-:Y:S01]  /*15e0*/  CS2R R54, SRZ ;  /* 0x0000000000367805 */ /* 0x000fe2000001ff00 */
[----:B------:R-:W-:Y:S01]  /*15f0*/  USHF.R.U32.HI UR11, URZ, 0x4, UR11 ;  /* 0x000000043f0b7899 */ /* 0x000fe2000801160b */
[----:B------:R-:W-:-:S02]  /*1600*/  CS2R R56, SRZ ;  /* 0x0000000000387805 */ /* 0x000fc4000001ff00 */
[----:B------:R-:W-:Y:S02]  /*1610*/  CS2R R58, SRZ ;  /* 0x00000000003a7805 */ /* 0x000fe4000001ff00 */
[----:B------:R-:W-:Y:S01]  /*1620*/  CS2R R60, SRZ ;  /* 0x00000000003c7805 */ /* 0x000fe2000001ff00 */
[----:B------:R-:W-:Y:S01]  /*1630*/  ULOP3.LUT UR11, UR11, 0x3fff, URZ, 0xc0, !UPT ;  /* 0x00003fff0b0b7892 */ /* 0x000fe2000f8ec03f */
        /* <DEDUP_REMOVED lines=12> */
[----:B------:R-:W-:Y:S01]  /*1700*/  CS2R R86, SRZ ;  /* 0x0000000000567805 */ /* 0x000fe2000001ff00 */
[----:B------:R-:W-:Y:S06]  /*1710*/  @!P0 BRA `(.L_x_17) ;  /* 0x00000008001c8947 */ /* 0x000fec0003800000 */
[----:B------:R-:W-:-:S13]  /*1720*/  ISETP.NE.AND P1, PT, R142, 0x3, PT ;  /* 0x000000038e00780c */ /* 0x000fda0003f25270 */
[----:B------:R-:W-:Y:S05]  /*1730*/  @!P1 BRA `(.L_x_18) ;  /* 0x0000000000049947 */ /* 0x000fea0003800000 */
[----:B------:R-:W-:Y:S01]  /*1740*/  BPT.TRAP 0x1 ;  /* 0x000000040000795c */ /* 0x000fe20000300000 */
.L_x_18:
[----:B------:R-:W-:Y:S01]  /*1750*/  ULEA UR6, UR5, UR10, 0x3 ;  /* 0x0000000a05067291 */ /* 0x000fe2000f8e183f */
[----:B------:R-:W-:-:S05]  /*1760*/  IMAD.U32 R12, RZ, RZ, UR4 ;  /* 0x00000004ff0c7e24 */ /* 0x000fca000f8e00ff */
[----:B------:R-:W-:-:S04]  /*1770*/  SHF.L.U32 R12, R12, 0x1f, RZ ;  /* 0x0000001f0c0c7819 */ /* 0x000fc800000006ff */
[----:B------:R0:W1:Y:S01]  /*1780*/  SYNCS.PHASECHK.TRANS64.TRYWAIT P0, [UR6], R12 ;  /* 0x0000000cff0075a7 */ /* 0x0000620008000146 */
[----:B------:R-:W-:Y:S05]  /*1790*/  @!P1 BRA `(.L_x_19) ;  /* 0x0000000000049947 */ /* 0x000fea0003800000 */
[----:B------:R-:W-:Y:S01]  /*17a0*/  BPT.TRAP 0x1 ;  /* 0x000000040000795c */ /* 0x000fe20000300000 */
.L_x_19:
[----:B-1----:R-:W-:Y:S05]  /*17b0*/  @P0 BRA `(.L_x_20) ;  /* 0x0000000000080947 */ /* 0x002fea0003800000 */
[----:B------:R-:W1:Y:S02]  /*17c0*/  SYNCS.PHASECHK.TRANS64.TRYWAIT P0, [UR6], R12 ;  /* 0x0000000cff0075a7 */ /* 0x000e640008000146 */
[----:B-1----:R-:W-:Y:S05]  /*17d0*/  @!P0 BRA `(.L_x_21) ;  /* 0x00000078009c8947 */ /* 0x002fea0003800000 */
.L_x_20:
[----:B------:R-:W-:Y:S01]  /*17e0*/  UIADD3 UR6, UR10, 0x3100, URZ ;  /* 0x000031000a067890 */ /* 0x000fe2000fffe03f */
[----:B------:R-:W-:Y:S01]  /*17f0*/  WARPGROUP.ARRIVE ;  /* 0x00000000000079c5 */ /* 0x000fe20000000000 */
[----:B------:R-:W-:Y:S01]  /*1800*/  ULDC UR7, c[0x0][0x50c] ;  /* 0x0001430000077ab9 */ /* 0x000fe20000000800 */
[----:B------:R-:W-:Y:S01]  /*1810*/  ULOP3.LUT UR12, UR11, 0x10000, URZ, 0xfc, !UPT ;  /* 0x000100000b0c7892 */ /* 0x000fe2000f8efc3f */
[----:B------:R-:W-:Y:S01]  /*1820*/  CS2R R16, SRZ ;  /* 0x0000000000107805 */ /* 0x000fe2000001ff00 */
[----:B------:R-:W-:Y:S01]  /*1830*/  UISETP.NE.AND UP0, UPT, UR7, 0x1, UPT ;  /* 0x000000010700788c */ /* 0x000fe2000bf05270 */
[----:B------:R-:W-:Y:S01]  /*1840*/  CS2R R14, SRZ ;  /* 0x00000000000e7805 */ /* 0x000fe2000001ff00 */
[----:B------:R-:W-:Y:S01]  /*1850*/  USHF.R.U32.HI UR6, URZ, 0x4, UR6 ;  /* 0x000000043f067899 */ /* 0x000fe20008011606 */
[----:B------:R-:W-:Y:S01]  /*1860*/  CS2R R18, SRZ ;  /* 0x0000000000127805 */ /* 0x000fe2000001ff00 */
[----:B------:R-:W-:Y:S01]  /*1870*/  USEL UR7, URZ, 0x1, UP0 ;  /* 0x000000013f077887 */ /* 0x000fe20008000000 */
[----:B------:R-:W-:Y:S01]  /*1880*/  CS2R R20, SRZ ;  /* 0x0000000000147805 */ /* 0x000fe2000001ff00 */
[----:B------:R-:W-:Y:S01]  /*1890*/  ULOP3.LUT UR6, UR6, 0x3fff, URZ, 0xc0, !UPT ;  /* 0x00003fff06067892 */ /* 0x000fe2000f8ec03f */
[----:B------:R-:W-:Y:S01]  /*18a0*/  CS2R R22, SRZ ;  /* 0x0000000000167805 */ /* 0x000fe2000001ff00 */
[----:B------:R-:W-:Y:S01]  /*18b0*/  ULEA UR12, UR5, UR12, 0x8 ;  /* 0x0000000c050c7291 */ /* 0x000fe2000f8e403f */
[----:B------:R-:W-:Y:S01]  /*18c0*/  CS2R R88, SRZ ;  /* 0x0000000000587805 */ /* 0x000fe2000001ff00 */
[----:B------:R-:W-:Y:S01]  /*18d0*/  ULOP3.LUT UR6, UR6, 0x10000, URZ, 0xfc, !UPT ;  /* 0x0001000006067892 */ /* 0x000fe2000f8efc3f */
[----:B------:R-:W-:Y:S01]  /*18e0*/  ISETP.NE.AND P0, PT, RZ, UR7, PT ;  /* 0x00000007ff007c0c */ /* 0x000fe2000bf05270 */
[----:B------:R-:W-:Y:S01]  /*18f0*/  UMOV UR13, 0xc0000010 ;  /* 0xc0000010000d7882 */ /* 0x000fe20000000000 */
[----:B------:R-:W-:Y:S01]  /*1900*/  UMOV UR15, 0xc0000010 ;  /* 0xc0000010000f7882 */ /* 0x000fe20000000000 */
[----:B------:R-:W-:Y:S01]  /*1910*/  ULEA UR14, UR5, UR6, 0x8 ;  /* 0x00000006050e7291 */ /* 0x000fe2000f8e403f */
[----:B------:R-:W-:-:S02]  /*1920*/  CS2R R90, SRZ ;  /* 0x00000000005a7805 */ /* 0x000fc4000001ff00 */
[----:B------:R-:W-:Y:S01]  /*1930*/  CS2R R94, SRZ ;  /* 0x00000000005e7805 */ /* 0x000fe2000001ff00 */
[----:B------:R-:W-:Y:S01]  /*1940*/  UMOV UR6, 0x1 ;  /* 0x0000000100067882 */ /* 0x000fe20000000000 */
[----:B------:R-:W-:Y:S02]  /*1950*/  CS2R R92, SRZ ;  /* 0x00000000005c7805 */ /* 0x000fe4000001ff00 */
[----:B------:R-:W-:Y:S02]  /*1960*/  CS2R R96, SRZ ;  /* 0x0000000000607805 */ /* 0x000fe4000001ff00 */
[----:B------:R-:W-:Y:S02]  /*1970*/  CS2R R98, SRZ ;  /* 0x0000000000627805 */ /* 0x000fe4000001ff00 */
[----:B------:R-:W-:Y:S02]  /*1980*/  CS2R R100, SRZ ;  /* 0x0000000000647805 */ /* 0x000fe4000001ff00 */
[----:B------:R-:W-:Y:S01]  /*1990*/  CS2R R102, SRZ ;  /* 0x0000000000667805 */ /* 0x000fe2000001ff00 */
[----:B------:R-:W-:Y:S01]  /*19a0*/  QGMMA.64x128x32.F32.E5M2.E5M2 R24, gdesc[UR12], RZ, !UPT, gsb0 ;  /* 0x01e000000c1879f3 */ /* 0x000fe2000c0038ff */
        /* <DEDUP_REMOVED lines=17> */
[----:B------:R-:W-:Y:S01]  /*1ac0*/  CS2R R138, SRZ ;  /* 0x00000000008a7805 */ /* 0x000fe2000001ff00 */
[----:B------:R-:W-:Y:S02]  /*1ad0*/  IMAD.MOV.U32 R141, RZ, RZ, RZ ;  /* 0x000000ffff8d7224 */ /* 0x000fe400078e00ff */
[----:B------:R-:W-:Y:S01]  /*1ae0*/  IMAD.MOV.U32 R143, RZ, RZ, RZ ;  /* 0x000000ffff8f7224 */ /* 0x000fe200078e00ff */
[----:B------:R-:W-:Y:S06]  /*1af0*/  @!P0 BRA `(.L_x_22) ;  /* 0x0000000400088947 */ /* 0x000fec0003800000 */
[----:B------:R-:W-:Y:S02]  /*1b00*/  WARPGROUP.DEPBAR.LE gsb0, 0x0 ;  /* 0x00008000000079c5 */ /* 0x000fe40000010000 */
[----:B------:R-:W-:-:S01]  /*1b10*/  FADD R143, RZ, R24 ;  /* 0x00000018ff8f7221 */ /* 0x000fc20000000000 */
[----:B------:R-:W-:Y:S01]  /*1b20*/  FADD R138, RZ, R25 ;  /* 0x00000019ff8a7221 */ /* 0x000fe20000000000 */
        /* <DEDUP_REMOVED lines=62> */
[----:B------:R-:W-:-:S06]  /*1f10*/  UMOV UR6, URZ ;  /* 0x0000003f00067c82 */ /* 0x000fcc0008000000 */
.L_x_22:
[----:B------:R-:W-:-:S04]  /*1f20*/  UIADD3 UR16, UR5, 0x1, URZ ;  /* 0x0000000105107890 */ /* 0x000fc8000fffe03f */
[----:B------:R-:W-:-:S04]  /*1f30*/  UISETP.NE.AND UP0, UPT, UR16, 0x3, UPT ;  /* 0x000000031000788c */ /* 0x000fc8000bf05270 */
[----:B------:R-:W-:Y:S02]  /*1f40*/  USEL UR8, URZ, 0x1, UP0 ;  /* 0x000000013f087887 */ /* 0x000fe40008000000 */
[----:B------:R-:W-:Y:S02]  /*1f50*/  USEL UR16, UR16, URZ, UP0 ;  /* 0x0000003f10107287 */ /* 0x000fe40008000000 */
[----:B------:R-:W-:-:S06]  /*1f60*/  ULOP3.LUT UR8, UR4, UR8, URZ, 0x3c, !UPT ;  /* 0x0000000804087292 */ /* 0x000fcc000f8e3c3f */
[----:B------:R-:W-:Y:S01]  /*1f70*/  IMAD.U32 R144, RZ, RZ, UR8 ;  /* 0x00000008ff907e24 */ /* 0x000fe2000f8e00ff */
[----:B------:R-:W-:-:S06]  /*1f80*/  UMOV UR8, 0x1 ;  /* 0x0000000100087882 */ /* 0x000fcc0000000000 */
.L_x_17:
[----:B------:R-:W-:-:S04]  /*1f90*/  UISETP.LT.AND UP0, UPT, UR9, 0x1, UPT ;  /* 0x000000010900788c */ /* 0x000fc8000bf01270 */
[----:B------:R-:W-:-:S04]  /*1fa0*/  USEL UR12, UR9, 0x1, UP0 ;  /* 0x00000001090c7887 */ /* 0x000fc80008000000 */
[----:B------:R-:W-:-:S04]  /*1fb0*/  UIADD3 UR12, UR9, -UR12, URZ ;  /* 0x8000000c090c7290 */ /* 0x000fc8000fffe03f */
[----:B------:R-:W-:-:S06]  /*1fc0*/  UISETP.GE.AND UP0, UPT, UR12, 0x1, UPT ;  /* 0x000000010c00788c */ /* 0x000fcc000bf06270 */
[----:B------:R-:W-:-:S13]  /*1fd0*/  PLOP3.LUT P0, PT, PT, PT, UP0, 0x80, 0x0 ;  /* 0x000000000000781c */ /* 0x000fda0003f0f008 */
[----:B------:R-:W-:Y:S05]  /*1fe0*/  @!P0 BRA `(.L_x_23) ;  /* 0x0000000400f48947 */ /* 0x000fea0003800000 */
[----:B01----:R-:W-:Y:S01]  /*1ff0*/  IMAD.U32 R12, RZ, RZ, UR12 ;  /* 0x0000000cff0c7e24 */ /* 0x003fe2000f8e00ff */
[----:B------:R-:W-:Y:S01]  /*2000*/  ULDC UR17, c[0x0][0x50c] ;  /* 0x0001430000117ab9 */ /* 0x000fe20000000800 */
[----:B------:R-:W-:-:S07]  /*2010*/  IMAD.U32 R13, RZ, RZ, UR5 ;  /* 0x00000005ff0d7e24 */ /* 0x000fce000f8e00ff */
.L_x_31:
[----:B------:R-:W-:-:S13]  /*2020*/  ISETP.NE.AND P1, PT, R142, 0x3, PT ;  /* 0x000000038e00780c */ /* 0x000fda0003f25270 */
[----:B------:R-:W-:Y:S05]  /*2030*/  @!P1 BRA `(.L_x_24) ;  /* 0x0000000000049947 */ /* 0x000fea0003800000 */
[----:B------:R-:W-:Y:S01]  /*2040*/  BPT.TRAP 0x1 ;  /* 0x000000040000795c */ /* 0x000fe20000300000 */
.L_x_24:
[----:B------:R-:W0:Y:S01]  /*2050*/  S2UR UR12, SR_CgaCtaId ;  /* 0x00000000000c79c3 */ /* 0x000e220000008800 */
[----:B------:R-:W-:Y:S01]  /*2060*/  UMOV UR10, 0x400 ;  /* 0x00000400000a7882 */ /* 0x000fe20000000000 */
[----:B------:R-:W-:Y:S01]  /*2070*/  SHF.L.U32 R140, R144, 0x1f, RZ ;  /* 0x0000001f908c7819 */ /* 0x000fe200000006ff */
[----:B0-----:R-:W-:-:S04]  /*2080*/  ULEA UR10, UR12, UR10, 0x18 ;  /* 0x0000000a0c0a7291 */ /* 0x001fc8000f8ec03f */
[----:B------:R-:W-:-:S09]  /*2090*/  ULEA UR12, UR16, UR10, 0x3 ;  /* 0x0000000a100c7291 */ /* 0x000fd2000f8e183f */
[----:B------:R0:W1:Y:S01]  /*20a0*/  SYNCS.PHASECHK.TRANS64.TRYWAIT P0, [UR12], R140 ;  /* 0x0000008cff0075a7 */ /* 0x000062000800014c */
[----:B------:R-:W-:Y:S05]  /*20b0*/  @!P1 BRA `(.L_x_25) ;  /* 0x0000000000049947 */ /* 0x000fea0003800000 */
[----:B------:R-:W-:Y:S01]  /*20c0*/  BPT.TRAP 0x1 ;  /* 0x000000040000795c */ /* 0x000fe20000300000 */
.L_x_25:
[----:B-1----:R-:W-:Y:S05]  /*20d0*/  @P0 BRA `(.L_x_26) ;  /* 0x0000000000080947 */ /* 0x002fea0003800000 */
[----:B------:R-:W1:Y:S02]  /*20e0*/  SYNCS.PHASECHK.TRANS64.TRYWAIT P0, [UR12], R140 ;  /* 0x0000008cff0075a7 */ /* 0x000e64000800014c */
[----:B-1----:R-:W-:Y:S05]  /*20f0*/  @!P0 BRA `(.L_x_27) ;  /* 0x00000070006c8947 */ /* 0x002fea0003800000 */
.L_x_26:
[----:B------:R-:W-:Y:S01]  /*2100*/  UIADD3 UR12, UR10, 0x3100, URZ ;  /* 0x000031000a0c7890 */ /* 0x000fe2000fffe03f */
[----:B------:R-:W-:Y:S01]  /*2110*/  WARPGROUP.ARRIVE ;  /* 0x00000000000079c5 */ /* 0x000fe20000000000 */
[----:B------:R-:W-:Y:S02]  /*2120*/  UISETP.NE.AND UP0, UPT, UR7, URZ, UPT ;  /* 0x0000003f0700728c */ /* 0x000fe4000bf05270 */
[----:B------:R-:W-:Y:S02]  /*2130*/  USHF.R.U32.HI UR12, URZ, 0x4, UR12 ;  /* 0x000000043f0c7899 */ /* 0x000fe4000801160c */
[----:B------:R-:W-:Y:S02]  /*2140*/  USEL UR8, UR8, URZ, !UP0 ;  /* 0x0000003f08087287 */ /* 0x000fe4000c000000 */
[----:B------:R-:W-:Y:S02]  /*2150*/  ULOP3.LUT UR7, UR12, 0x3fff, URZ, 0xc0, !UPT ;  /* 0x00003fff0c077892 */ /* 0x000fe4000f8ec03f */
[----:B------:R-:W-:-:S02]  /*2160*/  ULOP3.LUT UR12, UR11, 0x10000, URZ, 0xfc, !UPT ;  /* 0x000100000b0c7892 */ /* 0x000fc4000f8efc3f */
[----:B------:R-:W-:Y:S02]  /*2170*/  ULOP3.LUT UR7, UR7, 0x10000, URZ, 0xfc, !UPT ;  /* 0x0001000007077892 */ /* 0x000fe4000f8efc3f */
[----:B------:R-:W-:Y:S02]  /*2180*/  UISETP.NE.U32.AND UP0, UPT, UR8, URZ, UPT ;  /* 0x0000003f0800728c */ /* 0x000fe4000bf05070 */
[----:B------:R-:W-:Y:S02]  /*2190*/  ULEA UR12, UR16, UR12, 0x8 ;  /* 0x0000000c100c7291 */ /* 0x000fe4000f8e403f */
[----:B------:R-:W-:Y:S01]  /*21a0*/  ULEA UR14, UR16, UR7, 0x8 ;  /* 0x00000007100e7291 */ /* 0x000fe2000f8e403f */
[----:B------:R-:W-:Y:S01]  /*21b0*/  UMOV UR13, 0xc0000010 ;  /* 0xc0000010000d7882 */ /* 0x000fe20000000000 */
[----:B------:R-:W-:Y:S01]  /*21c0*/  UMOV UR15, 0xc0000010 ;  /* 0xc0000010000f7882 */ /* 0x000fe20000000000 */
[----:B------:R-:W-:-:S06]  /*21d0*/  UIADD3 UR6, UR6, 0x1, URZ ;  /* 0x0000000106067890 */ /* 0x000fcc000fffe03f */
[----:B------:R-:W-:Y:S01]  /*21e0*/  QGMMA.64x128x32.F32.E5M2.E5M2 R24, gdesc[UR12], R24, UP0, gsb0 ;  /* 0x01e000000c1879f3 */ /* 0x000fe2000b803818 */
[----:B------:R-:W-:-:S04]  /*21f0*/  UISETP.NE.AND UP0, UPT, UR6, UR17, UPT ;  /* 0x000000110600728c */ /* 0x000fc8000bf05270 */
[----:B------:R-:W-:-:S06]  /*2200*/  USEL UR7, URZ, 0x1, UP0 ;  /* 0x000000013f077887 */ /* 0x000fcc0008000000 */
[----:B------:R-:W-:Y:S01]  /*2210*/  ISETP.NE.AND P0, PT, RZ, UR7, PT ;  /* 0x00000007ff007c0c */ /* 0x000fe2000bf05270 */
[----:B------:R-:W-:-:S12]  /*2220*/  WARPGROUP.DEPBAR.LE gsb0, 0x1 ;  /* 0x00008000000079c5 */ /* 0x000fd80000010100 */
[----:B------:R-:W-:Y:S05]  /*2230*/  @!P0 BRA `(.L_x_28) ;  /* 0x0000000400088947 */ /* 0x000fea0003800000 */
[----:B------:R-:W-:Y:S02]  /*2240*/  WARPGROUP.DEPBAR.LE gsb0, 0x0 ;  /* 0x00008000000079c5 */ /* 0x000fe40000010000 */
[----:B------:R-:W-:-:S01]  /*2250*/  FADD R143, R24, R143 ;  /* 0x0000008f188f7221 */ /* 0x000fc20000000000 */
[----:B------:R-:W-:Y:S01]  /*2260*/  FADD R138, R25, R138 ;  /* 0x0000008a198a7221 */ /* 0x000fe20000000000 */
        /* <DEDUP_REMOVED lines=62> */
[----:B------:R-:W-:-:S06]  /*2650*/  UMOV UR6, URZ ;  /* 0x0000003f00067c82 */ /* 0x000fcc0008000000 */
.L_x_28:
[----:B------:R-:W-:Y:S05]  /*2660*/  @!P1 BRA `(.L_x_29) ;  /* 0x0000000000049947 */ /* 0x000fea0003800000 */
[----:B------:R-:W-:Y:S01]  /*2670*/  BPT.TRAP 0x1 ;  /* 0x000000040000795c */ /* 0x000fe20000300000 */
.L_x_29:
[----:B------:R-:W-:-:S13]  /*2680*/  ISETP.NE.AND P0, PT, R6, RZ, PT ;  /* 0x000000ff0600720c */ /* 0x000fda0003f05270 */
[----:B01----:R-:W-:-:S05]  /*2690*/  @P0 LEA R140, R13, UR10, 0x3 ;  /* 0x0000000a0d8c0c11 */ /* 0x003fca000f8e18ff */
[----:B------:R-:W-:-:S05]  /*26a0*/  @P0 VIADD R140, R140, 0x18 ;  /* 0x000000188c8c0836 */ /* 0x000fca0000000000 */
[----:B------:R-:W-:-:S04]  /*26b0*/  @P0 PRMT R140, R5, 0x654, R140 ;  /* 0x00000654058c0816 */ /* 0x000fc8000000008c */
[----:B------:R0:W-:Y:S01]  /*26c0*/  @P0 SYNCS.ARRIVE.TRANS64.RED.A1T0 RZ, [R140+URZ], RZ ;  /* 0x000000ff8cff09a7 */ /* 0x0001e2000810043f */
[----:B------:R-:W-:-:S13]  /*26d0*/  ISETP.GT.U32.AND P0, PT, R4, 0x1, PT ;  /* 0x000000010400780c */ /* 0x000fda0003f04070 */
[----:B0-----:R-:W-:Y:S05]  /*26e0*/  @P0 BRA `(.L_x_30) ;  /* 0x0000000000040947 */ /* 0x001fea0003800000 */
[----:B------:R-:W-:Y:S01]  /*26f0*/  BPT.TRAP 0x1 ;  /* 0x000000040000795c */ /* 0x000fe20000300000 */
.L_x_30:
[----:B------:R-:W-:Y:S01]  /*2700*/  UIADD3 UR16, UR16, 0x1, URZ ;  /* 0x0000000110107890 */ /* 0x000fe2000fffe03f */
[C---:B------:R-:W-:Y:S01]  /*2710*/  ISETP.GT.AND P1, PT, R12.reuse, 0x1, PT ;  /* 0x000000010c00780c */ /* 0x040fe20003f24270 */
[----:B------:R-:W-:Y:S02]  /*2720*/  VIADD R13, R13, 0x1 ;  /* 0x000000010d0d7836 */ /* 0x000fe40000000000 */
[----:B------:R-:W-:Y:S01]  /*2730*/  UISETP.NE.AND UP0, UPT, UR16, 0x3, UPT ;  /* 0x000000031000788c */ /* 0x000fe2000bf05270 */
[----:B------:R-:W-:Y:S02]  /*2740*/  VIADD R12, R12, 0xffffffff ;  /* 0xffffffff0c0c7836 */ /* 0x000fe40000000000 */
[C---:B------:R-:W-:Y:S01]  /*2750*/  ISETP.NE.AND P0, PT, R13.reuse, 0x3, PT ;  /* 0x000000030d00780c */ /* 0x040fe20003f05270 */
[----:B------:R-:W-:Y:S02]  /*2760*/  USEL UR8, URZ, 0x1, UP0 ;  /* 0x000000013f087887 */ /* 0x000fe40008000000 */
[----:B------:R-:W-:Y:S01]  /*2770*/  USEL UR16, UR16, URZ, UP0 ;  /* 0x0000003f10107287 */ /* 0x000fe20008000000 */
[----:B------:R-:W-:-:S03]  /*2780*/  SEL R13, R13, RZ, P0 ;  /* 0x000000ff0d0d7207 */ /* 0x000fc60000000000 */
[----:B------:R-:W-:Y:S01]  /*2790*/  LOP3.LUT R144, R144, UR8, RZ, 0x3c, !PT ;  /* 0x0000000890907c12 */ /* 0x000fe2000f8e3cff */
[----:B------:R-:W-:Y:S01]  /*27a0*/  UMOV UR8, 0x1 ;  /* 0x0000000100087882 */ /* 0x000fe20000000000 */
[----:B------:R-:W-:Y:S06]  /*27b0*/  @P1 BRA `(.L_x_31) ;  /* 0xfffffff800181947 */ /* 0x000fec000383ffff */
.L_x_23:
[----:B------:R-:W-:Y:S01]  /*27c0*/  UISETP.NE.AND UP0, UPT, UR6, URZ, UPT ;  /* 0x0000003f0600728c */ /* 0x000fe2000bf05270 */
[----:B01----:R-:W0:Y:S03]  /*27d0*/  LDC R12, c[0x0][0x28c] ;  /* 0x0000a300ff0c7b82 */ /* 0x003e260000000800 */
[----:B------:R-:W-:-:S06]  /*27e0*/  USEL UR6, URZ, 0x1, !UP0 ;  /* 0x000000013f067887 */ /* 0x000fcc000c000000 */
[----:B------:R-:W-:Y:S02]  /*27f0*/  ISETP.NE.AND P0, PT, RZ, UR6, PT ;  /* 0x00000006ff007c0c */ /* 0x000fe4000bf05270 */
[----:B0-----:R-:W-:-:S11]  /*2800*/  ISETP.GE.AND P1, PT, R12, 0x1, PT ;  /* 0x000000010c00780c */ /* 0x001fd60003f26270 */
[----:B------:R-:W-:Y:S05]  /*2810*/  @!P0 BRA `(.L_x_32) ;  /* 0x0000000400048947 */ /* 0x000fea0003800000 */
[----:B------:R-:W-:Y:S02]  /*2820*/  WARPGROUP.DEPBAR.LE gsb0, 0x0 ;  /* 0x00008000000079c5 */ /* 0x000fe40000010000 */
[----:B------:R-:W-:Y:S01]  /*2830*/  FADD R143, R24, R143 ;  /* 0x0000008f188f7221 */ /* 0x000fe20000000000 */
        /* <DEDUP_REMOVED lines=62> */
[----:B------:R-:W-:-:S07]  /*2c20*/  FADD R16, R16, R87 ;  /* 0x0000005710107221 */ /* 0x000fce0000000000 */
.L_x_32:
[----:B------:R-:W-:Y:S02]  /*2c30*/  WARPGROUP.DEPBAR.LE gsb0, 0x0 ;  /* 0x00008000000079c5 */ /* 0x000fe40000010000 */
[----:B------:R-:W-:Y:S05]  /*2c40*/  @!P1 BRA `(.L_x_33) ;  /* 0x0000000000549947 */ /* 0x000fea0003800000 */
[----:B------:R-:W-:-:S13]  /*2c50*/  ISETP.NE.AND P0, PT, R142, 0x3, PT ;  /* 0x000000038e00780c */ /* 0x000fda0003f05270 */
[----:B------:R-:W-:Y:S05]  /*2c60*/  @!P0 BRA `(.L_x_34) ;  /* 0x0000000000048947 */ /* 0x000fea0003800000 */
[----:B------:R-:W-:Y:S01]  /*2c70*/  BPT.TRAP 0x1 ;  /* 0x000000040000795c */ /* 0x000fe20000300000 */
.L_x_34:
[----:B------:R-:W-:Y:S01]  /*2c80*/  ISETP.NE.AND P0, PT, R6, RZ, PT ;  /* 0x000000ff0600720c */ /* 0x000fe20003f05270 */
[----:B------:R-:W-:Y:S01]  /*2c90*/  BSSY B0, `(.L_x_35) ;  /* 0x000000e000007945 */ /* 0x000fe20003800000 */
[----:B------:R-:W-:-:S11]  /*2ca0*/  ISETP.GT.U32.AND P1, PT, R4, 0x1, PT ;  /* 0x000000010400780c */ /* 0x000fd60003f24070 */
[----:B------:R-:W-:Y:S05]  /*2cb0*/  @!P0 BRA `(.L_x_36) ;  /* 0x00000000002c8947 */ /* 0x000fea0003800000 */
[----:B------:R-:W-:-:S04]  /*2cc0*/  UISETP.LT.AND UP0, UPT, UR9, 0x1, UPT ;  /* 0x000000010900788c */ /* 0x000fc8000bf01270 */
[----:B------:R-:W-:-:S04]  /*2cd0*/  USEL UR8, UR9, 0x1, UP0 ;  /* 0x0000000109087887 */ /* 0x000fc80008000000 */
[----:B------:R-:W-:-:S04]  /*2ce0*/  UIADD3 UR8, UR5, UR9, -UR8 ;  /* 0x0000000905087290 */ /* 0x000fc8000fffe808 */
[----:B------:R-:W-:-:S04]  /*2cf0*/  UIMAD.WIDE.U32 UR6, UR8, -0x55555555, URZ ;  /* 0xaaaaaaab080678a5 */ /* 0x000fc8000f8e003f */
[----:B------:R-:W-:-:S04]  /*2d00*/  USHF.R.U32.HI UR6, URZ, 0x1, UR7 ;  /* 0x000000013f067899 */ /* 0x000fc80008011607 */
[----:B------:R-:W-:-:S04]  /*2d10*/  UIMAD UR8, UR6, -0x3, UR8 ;  /* 0xfffffffd060878a4 */ /* 0x000fc8000f8e0208 */
[----:B------:R-:W-:-:S04]  /*2d20*/  ULEA UR8, UR8, UR10, 0x3 ;  /* 0x0000000a08087291 */ /* 0x000fc8000f8e183f */
[----:B------:R-:W-:-:S06]  /*2d30*/  UIADD3 UR8, UR8, 0x18, URZ ;  /* 0x0000001808087890 */ /* 0x000fcc000fffe03f */
[----:B------:R-:W-:-:S05]  /*2d40*/  IMAD.U32 R12, RZ, RZ, UR8 ;  /* 0x00000008ff0c7e24 */ /* 0x000fca000f8e00ff */
[----:B------:R-:W-:-:S04]  /*2d50*/  PRMT R12, R5, 0x654, R12 ;  /* 0x00000654050c7816 */ /* 0x000fc8000000000c */
[----:B------:R0:W-:Y:S03]  /*2d60*/  SYNCS.ARRIVE.TRANS64.RED.A1T0 RZ, [R12+URZ], RZ ;  /* 0x000000ff0cff79a7 */ /* 0x0001e6000810043f */
.L_x_36:
[----:B------:R-:W-:Y:S05]  /*2d70*/  BSYNC B0 ;  /* 0x0000000000007941 */ /* 0x000fea0003800000 */
.L_x_35:
[----:B------:R-:W-:Y:S05]  /*2d80*/  @P1 BRA `(.L_x_33) ;  /* 0x0000000000041947 */ /* 0x000fea0003800000 */
[----:B------:R-:W-:Y:S01]  /*2d90*/  BPT.TRAP 0x1 ;  /* 0x000000040000795c */ /* 0x000fe20000300000 */
.L_x_33:
[----:B------:R-:W1:Y:S01]  /*2da0*/  LDC R26, c[0x0][0x288] ;  /* 0x0000a200ff1a7b82 */ /* 0x000e620000000800 */
[--C-:B0-----:R-:W-:Y:S01]  /*2db0*/  SHF.R.U32.HI R12, RZ, 0x2, R0.reuse ;  /* 0x00000002ff0c7819 */ /* 0x101fe20000011600 */
[----:B------:R-:W-:Y:S01]  /*2dc0*/  IMAD.SHL.U32 R29, R11, 0x80, RZ ;  /* 0x000000800b1d7824 */ /* 0x000fe200078e00ff */
[----:B------:R-:W-:Y:S01]  /*2dd0*/  SHF.R.U32.HI R25, RZ, 0x7, R0 ;  /* 0x00000007ff197819 */ /* 0x000fe20000011600 */
[----:B------:R-:W-:Y:S01]  /*2de0*/  UIADD3 UR5, UR9, UR5, URZ ;  /* 0x0000000509057290 */ /* 0x000fe2000fffe03f */
[----:B------:R-:W-:Y:S01]  /*2df0*/  LOP3.LUT R13, R12, 0x7, RZ, 0xc0, !PT ;  /* 0x000000070c0d7812 */ /* 0x000fe200078ec0ff */
[----:B------:R-:W-:Y:S01]  /*2e00*/  IMAD.SHL.U32 R31, R10, 0x80, RZ ;  /* 0x000000800a1f7824 */ /* 0x000fe200078e00ff */
[----:B------:R-:W-:Y:S01]  /*2e10*/  LOP3.LUT R12, R25, 0x1, RZ, 0xc0, !PT ;  /* 0x00000001190c7812 */ /* 0x000fe200078ec0ff */
[----:B------:R-:W-:Y:S01]  /*2e20*/  UISETP.GT.U32.AND UP0, UPT, UR5, 0x2, UPT ;  /* 0x000000020500788c */ /* 0x000fe2000bf04070 */
[----:B------:R-:W-:Y:S01]  /*2e30*/  LOP3.LUT R24, R0, 0x60, RZ, 0xc0, !PT ;  /* 0x0000006000187812 */ /* 0x000fe200078ec0ff */
[----:B------:R-:W-:Y:S01]  /*2e40*/  ULDC UR12, c[0x0][0x284] ;  /* 0x0000a100000c7ab9 */ /* 0x000fe20000000800 */
[----:B------:R-:W-:Y:S01]  /*2e50*/  UISETP.GE.U32.AND UP1, UPT, UR9, 0x3, UPT ;  /* 0x000000030900788c */ /* 0x000fe2000bf26070 */
[----:B------:R-:W-:Y:S01]  /*2e60*/  IMAD.SHL.U32 R30, R12, 0x40, RZ ;  /* 0x000000400c1e7824 */ /* 0x000fe200078e00ff */
[----:B------:R-:W-:Y:S01]  /*2e70*/  SHF.R.U32.HI R28, RZ, 0x1, R24 ;  /* 0x00000001ff1c7819 */ /* 0x000fe20000011618 */
[----:B------:R-:W-:Y:S01]  /*2e80*/  UISETP.LT.U32.AND UP0, UPT, UR9, 0x3, UP0 ;  /* 0x000000030900788c */ /* 0x000fe20008701070 */
[----:B------:R-:W-:Y:S01]  /*2e90*/  LOP3.LUT R24, R0, 0x3, RZ, 0xc0, !PT ;  /* 0x0000000300187812 */ /* 0x000fe200078ec0ff */
[----:B------:R-:W-:Y:S01]  /*2ea0*/  UIMAD.WIDE.U32 UR6, UR5, -0x55555555, URZ ;  /* 0xaaaaaaab050678a5 */ /* 0x000fe2000f8e003f */
[--C-:B------:R-:W-:Y:S01]  /*2eb0*/  IADD3 R25, RZ, -R28, -R13.reuse ;  /* 0x8000001cff197210 */ /* 0x100fe20007ffe80d */
[----:B------:R-:W-:Y:S01]  /*2ec0*/  USEL UR8, URZ, 0x1, !UP0 ;  /* 0x000000013f087887 */ /* 0x000fe2000c000000 */
[----:B------:R-:W-:Y:S01]  /*2ed0*/  LOP3.LUT R13, R30, 0x40, R13, 0xe2, !PT ;  /* 0x000000401e0d7812 */ /* 0x000fe200078ee20d */
[----:B------:R-:W-:Y:S01]  /*2ee0*/  ULDC.64 UR10, c[0x0][0x5d0] ;  /* 0x00017400000a7ab9 */ /* 0x000fe20000000a00 */
[----:B------:R-:W-:Y:S01]  /*2ef0*/  SHF.R.S32.HI R34, RZ, 0x1f, R7 ;  /* 0x0000001fff227819 */ /* 0x000fe20000011407 */
[----:B------:R-:W-:Y:S01]  /*2f00*/  IMAD R12, R12, -0x40, R25 ;  /* 0xffffffc00c0c7824 */ /* 0x000fe200078e0219 */
[----:B------:R-:W-:Y:S01]  /*2f10*/  USHF.R.U32.HI UR6, URZ, 0x1, UR7 ;  /* 0x000000013f067899 */ /* 0x000fe20008011607 */
[----:B-1----:R-:W-:Y:S01]  /*2f20*/  IMAD R30, R24, -0x2, R26 ;  /* 0xfffffffe181e7824 */ /* 0x002fe200078e021a */
[----:B------:R-:W-:Y:S01]  /*2f30*/  ISETP.GE.AND P0, PT, R29, R26, PT ;  /* 0x0000001a1d00720c */ /* 0x000fe20003f06270 */
[----:B------:R-:W-:Y:S01]  /*2f40*/  IMAD.SHL.U32 R24, R0, 0x2, RZ ;  /* 0x0000000200187824 */ /* 0x000fe200078e00ff */
[----:B------:R-:W-:Y:S01]  /*2f50*/  ULOP3.LUT UR4, UR4, UR8, URZ, 0x3c, !UPT ;  /* 0x0000000804047292 */ /* 0x000fe2000f8e3c3f */
[----:B------:R-:W-:Y:S01]  /*2f60*/  IMAD R32, R34, UR10, RZ ;  /* 0x0000000a22207c24 */ /* 0x000fe2000f8e02ff */
[----:B------:R-:W-:Y:S01]  /*2f70*/  ISETP.GE.OR P0, PT, R31, UR12, P0 ;  /* 0x0000000c1f007c0c */ /* 0x000fe20008706670 */
[----:B------:R-:W-:Y:S01]  /*2f80*/  IMAD.WIDE R26, R10, 0x80, RZ ;  /* 0x000000800a1a7825 */ /* 0x000fe200078e02ff */
[----:B------:R-:W-:Y:S01]  /*2f90*/  LOP3.LUT R24, R29, 0x6, R24, 0xf8, !PT ;  /* 0x000000061d187812 */ /* 0x000fe200078ef818 */
[----:B------:R-:W-:Y:S01]  /*2fa0*/  UIMAD UR5, UR6, -0x3, UR5 ;  /* 0xfffffffd060578a4 */ /* 0x000fe2000f8e0205 */
[----:B------:R-:W-:Y:S01]  /*2fb0*/  IADD3 R36, -R31, UR12, R12 ;  /* 0x0000000c1f247c10 */ /* 0x000fe2000fffe10c */
[----:B------:R-:W-:Y:S01]  /*2fc0*/  IMAD R33, R7, UR11, R32 ;  /* 0x0000000b07217c24 */ /* 0x000fe2000f8e0220 */
[----:B------:R-:W-:Y:S01]  /*2fd0*/  SHF.R.S32.HI R25, RZ, 0x1f, R24 ;  /* 0x0000001fff197819 */ /* 0x000fe20000011418 */
[----:B------:R-:W-:Y:S01]  /*2fe0*/  @UP1 ULOP3.LUT UR4, UR4, 0x1, UR6, 0x78, !UPT ;  /* 0x0000000104041892 */ /* 0x000fe2000f8e7806 */
[----:B------:R-:W-:Y:S01]  /*2ff0*/  LOP3.LUT R35, R26, R13, R28, 0xfe, !PT ;  /* 0x0000000d1a237212 */ /* 0x000fe200078efe1c */
[----:B------:R-:W-:-:S02]  /*3000*/  IMAD.IADD R29, R30, 0x1, -R29 ;  /* 0x000000011e1d7824 */ /* 0x000fc400078e0a1d */
[----:B------:R-:W-:-:S04]  /*3010*/  IMAD.WIDE.U32 R10, R7, UR10, R24 ;  /* 0x0000000a070a7c25 */ /* 0x000fc8000f8e0018 */
[----:B------:R-:W-:Y:S02]  /*3020*/  IMAD.IADD R11, R11, 0x1, R33 ;  /* 0x000000010b0b7824 */ /* 0x000fe400078e0221 */
[----:B------:R-:W-:Y:S01]  /*3030*/  IMAD.MOV.U32 R28, RZ, RZ, -0x1 ;  /* 0xffffffffff1c7424 */ /* 0x000fe200078e00ff */
[----:B------:R-:W-:Y:S06]  /*3040*/  @P0 BRA `(.L_x_37) ;  /* 0x0000004400a40947 */ /* 0x000fec0003800000 */
[----:B------:R-:W0:Y:S01]  /*3050*/  LDC.64 R32, c[0x0][0x5c8] ;  /* 0x00017200ff207b82 */ /* 0x000e220000000a00 */
[----:B------:R-:W-:Y:S01]  /*3060*/  ULDC.64 UR6, c[0x0][0x5c0] ;  /* 0x0001700000067ab9 */ /* 0x000fe20000000a00 */
[----:B------:R-:W-:Y:S01]  /*3070*/  BSSY B0, `(.L_x_37) ;  /* 0x0000466000007945 */ /* 0x000fe20003800000 */
[-C--:B0-----:R-:W-:Y:S02]  /*3080*/  IMAD R12, R27, R32.reuse, RZ ;  /* 0x000000201b0c7224 */ /* 0x081fe400078e02ff */
[----:B------:R-:W-:-:S04]  /*3090*/  IMAD.WIDE.U32 R10, R35, R32, R10 ;  /* 0x00000020230a7225 */ /* 0x000fc800078e000a */
[----:B------:R-:W-:Y:S01]  /*30a0*/  IMAD R31, R35, R33, R12 ;  /* 0x00000021231f7224 */ /* 0x000fe200078e020c */
[----:B------:R-:W-:Y:S02]  /*30b0*/  LEA R13, P0, R32, R10, 0x3 ;  /* 0x0000000a200d7211 */ /* 0x000fe400078018ff */
[----:B------:R-:W-:Y:S01]  /*30c0*/  IADD3 R12, P1, R10, UR6, RZ ;  /* 0x000000060a0c7c10 */ /* 0x000fe2000ff3e0ff */
[----:B------:R-:W-:Y:S01]  /*30d0*/  IMAD.IADD R31, R11, 0x1, R31 ;  /* 0x000000010b1f7824 */ /* 0x000fe200078e021f */
[----:B------:R-:W-:-:S04]  /*30e0*/  IADD3 R10, P3, R13, UR6, RZ ;  /* 0x000000060d0a7c10 */ /* 0x000fc8000ff7e0ff */
[----:B------:R-:W-:Y:S02]  /*30f0*/  LEA.HI.X R11, R32, R31, R33, 0x3, P0 ;  /* 0x0000001f200b7211 */ /* 0x000fe400000f1c21 */
[----:B---3-5:R-:W-:Y:S02]  /*3100*/  FSETP.NEU.AND P0, PT, R9, RZ, PT ;  /* 0x000000ff0900720b */ /* 0x028fe40003f0d000 */
[----:B------:R-:W-:Y:S02]  /*3110*/  IADD3.X R13, R31, UR7, RZ, P1, !PT ;  /* 0x000000071f0d7c10 */ /* 0x000fe40008ffe4ff */
[----:B------:R-:W-:-:S09]  /*3120*/  IADD3.X R11, R11, UR7, RZ, P3, !PT ;  /* 0x000000070b0b7c10 */ /* 0x000fd20009ffe4ff */
[----:B------:R-:W-:Y:S05]  /*3130*/  @!P0 BRA `(.L_x_38) ;  /* 0x00000034005c8947 */ /* 0x000fea0003800000 */
[----:B------:R-:W-:Y:S01]  /*3140*/  ULDC.64 UR6, c[0x0][0x5b8] ;  /* 0x00016e0000067ab9 */ /* 0x000fe20000000a00 */
[----:B------:R-:W-:Y:S01]  /*3150*/  ISETP.GE.AND P0, PT, R36, 0x1, PT ;  /* 0x000000012400780c */ /* 0x000fe20003f06270 */
[----:B------:R-:W-:Y:S01]  /*3160*/  IMAD R32, R34, UR6, RZ ;  /* 0x0000000622207c24 */ /* 0x000fe2000f8e02ff */
[----:B------:R-:W-:Y:S01]  /*3170*/  ULDC.64 UR10, c[0x0][0x5a8] ;  /* 0x00016a00000a7ab9 */ /* 0x000fe20000000a00 */
[----:B------:R-:W-:Y:S01]  /*3180*/  IMAD.WIDE.U32 R30, R7, UR6, R24 ;  /* 0x00000006071e7c25 */ /* 0x000fe2000f8e0018 */
[----:B------:R-:W-:Y:S01]  /*3190*/  ISETP.LT.OR P4, PT, R29, 0x1, !P0 ;  /* 0x000000011d00780c */ /* 0x000fe20004781670 */
[----:B------:R-:W-:Y:S02]  /*31a0*/  BSSY B1, `(.L_x_39) ;  /* 0x000000c000017945 */ /* 0x000fe40003800000 */
[----:B------:R-:W-:Y:S01]  /*31b0*/  IMAD R7, R7, UR7, R32 ;  /* 0x0000000707077c24 */ /* 0x000fe2000f8e0220 */
[----:B------:R-:W-:-:S03]  /*31c0*/  ULDC.64 UR6, c[0x0][0x5b0] ;  /* 0x00016c0000067ab9 */ /* 0x000fc60000000a00 */
[----:B------:R-:W-:Y:S02]  /*31d0*/  IMAD.IADD R31, R31, 0x1, R7 ;  /* 0x000000011f1f7824 */ /* 0x000fe400078e0207 */
[----:B------:R-:W-:Y:S02]  /*31e0*/  IMAD R7, R27, UR6, RZ ;  /* 0x000000061b077c24 */ /* 0x000fe4000f8e02ff */
[----:B------:R-:W-:-:S04]  /*31f0*/  IMAD.WIDE.U32 R24, R35, UR6, R30 ;  /* 0x0000000623187c25 */ /* 0x000fc8000f8e001e */
[----:B------:R-:W-:Y:S01]  /*3200*/  IMAD R7, R35, UR7, R7 ;  /* 0x0000000723077c24 */ /* 0x000fe2000f8e0207 */
[----:B------:R-:W-:-:S04]  /*3210*/  IADD3 R24, P1, R24, UR10, RZ ;  /* 0x0000000a18187c10 */ /* 0x000fc8000ff3e0ff */
[--C-:B------:R-:W-:Y:S02]  /*3220*/  IADD3.X R25, R25, UR11, R7.reuse, P1, !PT ;  /* 0x0000000b19197c10 */ /* 0x100fe40008ffe407 */
[----:B------:R-:W-:Y:S01]  /*3230*/  PRMT R7, RZ, 0x7610, R7 ;  /* 0x00007610ff077816 */ /* 0x000fe20000000007 */
[----:B------:R-:W-:Y:S06]  /*3240*/  @P4 BRA `(.L_x_40) ;  /* 0x0000000000044947 */ /* 0x000fec0003800000 */
[----:B------:R0:W5:Y:S02]  /*3250*/  LDG.E.U8 R7, desc[UR18][R24.64] ;  /* 0x0000001218077981 */ /* 0x000164000c1e1100 */
.L_x_40:
[----:B------:R-:W-:Y:S05]  /*3260*/  BSYNC B1 ;  /* 0x0000000000017941 */ /* 0x000fea0003800000 */
.L_x_39:
[----:B-----5:R-:W-:Y:S01]  /*3270*/  LOP3.LUT R7, R7, 0xff, RZ, 0xc0, !PT ;  /* 0x000000ff07077812 */ /* 0x020fe200078ec0ff */
[----:B------:R-:W-:Y:S01]  /*3280*/  BSSY B1, `(.L_x_41) ;  /* 0x000000b000017945 */ /* 0x000fe20003800000 */
[----:B------:R-:W-:Y:S02]  /*3290*/  ISETP.LT.OR P3, PT, R29, 0x2, !P0 ;  /* 0x000000021d00780c */ /* 0x000fe40004761670 */
[----:B------:R-:W-:-:S05]  /*32a0*/  F2FP.F16.E5M2.UNPACK_B R7, R7 ;  /* 0x00000007ff07723e */ /* 0x000fca00020004ff */
[----:B------:R-:W-:Y:S01]  /*32b0*/  HADD2.F32 R32, -RZ, R7.H0_H0 ;  /* 0x20000007ff207230 */ /* 0x000fe20000004100 */
[----:B------:R-:W-:-:S04]  /*32c0*/  PRMT R7, RZ, 0x7610, R7 ;  /* 0x00007610ff077816 */ /* 0x000fc80000000007 */
[----:B------:R-:W-:-:S04]  /*32d0*/  FMUL R32, R32, R9 ;  /* 0x0000000920207220 */ /* 0x000fc80000400000 */
[----:B--2---:R-:W-:-:S05]  /*32e0*/  FFMA R32, R143, R8, R32 ;  /* 0x000000088f207223 */ /* 0x004fca0000000020 */
[----:B------:R-:W-:-:S05]  /*32f0*/  F2FP.SATFINITE.E5M2.F32.PACK_AB_MERGE_C R33, RZ, R32, RZ ;  /* 0x00000020ff21723e */ /* 0x000fca00048060ff */
[----:B------:R1:W-:Y:S01]  /*3300*/  @!P4 STG.E.U8 desc[UR18][R12.64], R33 ;  /* 0x000000210c00c986 */ /* 0x0003e2000c101112 */
[----:B------:R-:W-:Y:S05]  /*3310*/  @P3 BRA `(.L_x_42) ;  /* 0x0000000000043947 */ /* 0x000fea0003800000 */
[----:B------:R2:W5:Y:S02]  /*3320*/  LDG.E.U8 R7, desc[UR18][R24.64+0x1] ;  /* 0x0000011218077981 */ /* 0x000564000c1e1100 */
.L_x_42:
[----:B------:R-:W-:Y:S05]  /*3330*/  BSYNC B1 ;  /* 0x0000000000017941 */ /* 0x000fea0003800000 */
.L_x_41:
[----:B-----5:R-:W-:Y:S01]  /*3340*/  LOP3.LUT R7, R7, 0xff, RZ, 0xc0, !PT ;  /* 0x000000ff07077812 */ /* 0x020fe200078ec0ff */
[----:B------:R-:W-:Y:S01]  /*3350*/  BSSY B1, `(.L_x_43) ;  /* 0x0000013000017945 */ /* 0x000fe20003800000 */
[----:B-1----:R-:W-:Y:S02]  /*3360*/  IADD3 R33, P1, R35, 0x8, RZ ;  /* 0x0000000823217810 */ /* 0x002fe40007f3e0ff */
[----:B------:R-:W-:-:S03]  /*3370*/  F2FP.F16.E5M2.UNPACK_B R7, R7 ;  /* 0x00000007ff07723e */ /* 0x000fc600020004ff */
[----:B------:R-:W-:Y:S01]  /*3380*/  IMAD.X R27, RZ, RZ, R27, P1 ;  /* 0x000000ffff1b7224 */ /* 0x000fe200008e061b */
[----:B------:R-:W-:Y:S01]  /*3390*/  ISETP.GE.AND P1, PT, R36, 0x9, PT ;  /* 0x000000092400780c */ /* 0x000fe20003f26270 */
[----:B------:R-:W-:Y:S02]  /*33a0*/  HADD2.F32 R26, -RZ, R7.H0_H0 ;  /* 0x20000007ff1a7230 */ /* 0x000fe40000004100 */
[----:B------:R-:W-:Y:S01]  /*33b0*/  IMAD.WIDE.U32 R30, R33, UR6, R30 ;  /* 0x00000006211e7c25 */ /* 0x000fe2000f8e001e */
[----:B------:R-:W-:-:S03]  /*33c0*/  ISETP.LT.OR P5, PT, R29, 0x1, !P1 ;  /* 0x000000011d00780c */ /* 0x000fc60004fa1670 */
[----:B------:R-:W-:Y:S01]  /*33d0*/  FMUL R7, R26, R9 ;  /* 0x000000091a077220 */ /* 0x000fe20000400000 */
[----:B------:R-:W-:-:S03]  /*33e0*/  IMAD R26, R27, UR6, RZ ;  /* 0x000000061b1a7c24 */ /* 0x000fc6000f8e02ff */
[----:B------:R-:W-:Y:S01]  /*33f0*/  FFMA R7, R138, R8, R7 ;  /* 0x000000088a077223 */ /* 0x000fe20000000007 */
[----:B------:R-:W-:Y:S01]  /*3400*/  IMAD R33, R33, UR7, R26 ;  /* 0x0000000721217c24 */ /* 0x000fe2000f8e021a */
[----:B------:R-:W-:-:S03]  /*3410*/  IADD3 R26, P4, R30, UR10, RZ ;  /* 0x0000000a1e1a7c10 */ /* 0x000fc6000ff9e0ff */
[----:B------:R-:W-:Y:S02]  /*3420*/  F2FP.SATFINITE.E5M2.F32.PACK_AB_MERGE_C R35, RZ, R7, RZ ;  /* 0x00000007ff23723e */ /* 0x000fe400048060ff */
[----:B------:R-:W-:Y:S02]  /*3430*/  IADD3.X R27, R31, UR11, R33, P4, !PT ;  /* 0x0000000b1f1b7c10 */ /* 0x000fe4000a7fe421 */
[----:B------:R-:W-:Y:S01]  /*3440*/  PRMT R7, RZ, 0x7610, R7 ;  /* 0x00007610ff077816 */ /* 0x000fe20000000007 */
[----:B------:R1:W-:Y:S01]  /*3450*/  @!P3 STG.E.U8 desc[UR18][R12.64+0x1], R35 ;  /* 0x000001230c00b986 */ /* 0x0003e2000c101112 */
[----:B------:R-:W-:Y:S05]  /*3460*/  @P5 BRA `(.L_x_44) ;  /* 0x0000000000045947 */ /* 0x000fea0003800000 */
[----:B------:R3:W5:Y:S02]  /*3470*/  LDG.E.U8 R7, desc[UR18][R26.64] ;  /* 0x000000121a077981 */ /* 0x000764000c1e1100 */
.L_x_44:
[----:B------:R-:W-:Y:S05]  /*3480*/  BSYNC B1 ;  /* 0x0000000000017941 */ /* 0x000fea0003800000 */
.L_x_43:
[----:B-----5:R-:W-:Y:S01]  /*3490*/  LOP3.LUT R7, R7, 0xff, RZ, 0xc0, !PT ;  /* 0x000000ff07077812 */ /* 0x020fe200078ec0ff */
[----:B------:R-:W-:Y:S01]  /*34a0*/  BSSY B1, `(.L_x_45) ;  /* 0x000000b000017945 */ /* 0x000fe20003800000 */
[----:B------:R-:W-:Y:S02]  /*34b0*/  ISETP.LT.OR P3, PT, R29, 0x2, !P1 ;  /* 0x000000021d00780c */ /* 0x000fe40004f61670 */
[----:B------:R-:W-:-:S05]  /*34c0*/  F2FP.F16.E5M2.UNPACK_B R7, R7 ;  /* 0x00000007ff07723e */ /* 0x000fca00020004ff */
[----:B------:R-:W-:Y:S01]  /*34d0*/  HADD2.F32 R30, -RZ, R7.H0_H0 ;  /* 0x20000007ff1e7230 */ /* 0x000fe20000004100 */
[----:B------:R-:W-:-:S04]  /*34e0*/  PRMT R7, RZ, 0x7610, R7 ;  /* 0x00007610ff077816 */ /* 0x000fc80000000007 */
[----:B------:R-:W-:-:S04]  /*34f0*/  FMUL R30, R30, R9 ;  /* 0x000000091e1e7220 */ /* 0x000fc80000400000 */
[----:B------:R-:W-:-:S05]  /*3500*/  FFMA R30, R141, R8, R30 ;  /* 0x000000088d1e7223 */ /* 0x000fca000000001e */
[----:B------:R-:W-:-:S05]  /*3510*/  F2FP.SATFINITE.E5M2.F32.PACK_AB_MERGE_C R31, RZ, R30, RZ ;  /* 0x0000001eff1f723e */ /* 0x000fca00048060ff */
[----:B------:R4:W-:Y:S01]  /*3520*/  @!P5 STG.E.U8 desc[UR18][R10.64], R31 ;  /* 0x0000001f0a00d986 */ /* 0x0009e2000c101112 */
[----:B------:R-:W-:Y:S05]  /*3530*/  @P3 BRA `(.L_x_46) ;  /* 0x0000000000043947 */ /* 0x000fea0003800000 */
[----:B------:R0:W5:Y:S02]  /*3540*/  LDG.E.U8 R7, desc[UR18][R26.64+0x1] ;  /* 0x000001121a077981 */ /* 0x000164000c1e1100 */
.L_x_46:
[----:B------:R-:W-:Y:S05]  /*3550*/  BSYNC B1 ;  /* 0x0000000000017941 */ /* 0x000fea0003800000 */
.L_x_45:
[----:B-----5:R-:W-:Y:S01]  /*3560*/  LOP3.LUT R7, R7, 0xff, RZ, 0xc0, !PT ;  /* 0x000000ff07077812 */ /* 0x020fe200078ec0ff */
[----:B------:R-:W-:Y:S01]  /*3570*/  BSSY B1, `(.L_x_47) ;  /* 0x000000b000017945 */ /* 0x000fe20003800000 */
[----:B------:R-:W-:Y:S02]  /*3580*/  ISETP.LT.OR P4, PT, R29, 0x9, !P0 ;  /* 0x000000091d00780c */ /* 0x000fe40004781670 */
[----:B------:R-:W-:-:S05]  /*3590*/  F2FP.F16.E5M2.UNPACK_B R7, R7 ;  /* 0x00000007ff07723e */ /* 0x000fca00020004ff */
[----:B------:R-:W-:-:S05]  /*35a0*/  HADD2.F32 R30, -RZ, R7.H0_H0 ;  /* 0x20000007ff1e7230 */ /* 0x000fca0000004100 */
[----:B------:R-:W-:-:S04]  /*35b0*/  FMUL R7, R30, R9 ;  /* 0x000000091e077220 */ /* 0x000fc80000400000 */
[----:B------:R-:W-:-:S05]  /*35c0*/  FFMA R7, R136, R8, R7 ;  /* 0x0000000888077223 */ /* 0x000fca0000000007 */
[----:B----4-:R-:W-:Y:S02]  /*35d0*/  F2FP.SATFINITE.E5M2.F32.PACK_AB_MERGE_C R31, RZ, R7, RZ ;  /* 0x00000007ff1f723e */ /* 0x010fe400048060ff */
[----:B------:R-:W-:-:S03]  /*35e0*/  PRMT R7, RZ, 0x7610, R7 ;  /* 0x00007610ff077816 */ /* 0x000fc60000000007 */
[----:B------:R4:W-:Y:S01]  /*35f0*/  @!P3 STG.E.U8 desc[UR18][R10.64+0x1], R31 ;  /* 0x0000011f0a00b986 */ /* 0x0009e2000c101112 */
[----:B------:R-:W-:Y:S05]  /*3600*/  @P4 BRA `(.L_x_48) ;  /* 0x0000000000044947 */ /* 0x000fea0003800000 */
[----:B------:R0:W5:Y:S02]  /*3610*/  LDG.E.U8 R7, desc[UR18][R24.64+0x8] ;  /* 0x0000081218077981 */ /* 0x000164000c1e1100 */
.L_x_48:
[----:B------:R-:W-:Y:S05]  /*3620*/  BSYNC B1 ;  /* 0x0000000000017941 */ /* 0x000fea0003800000 */
.L_x_47:
        /* <DEDUP_REMOVED lines=8> */
[----:B----4-:R-:W-:-:S05]  /*36b0*/  F2FP.SATFINITE.E5M2.F32.PACK_AB_MERGE_C R31, RZ, R30, RZ ;  /* 0x0000001eff1f723e */ /* 0x010fca00048060ff */
[----:B------:R4:W-:Y:S01]  /*36c0*/  @!P4 STG.E.U8 desc[UR18][R12.64+0x8], R31 ;  /* 0x0000081f0c00c986 */ /* 0x0009e2000c101112 */
[----:B------:R-:W-:Y:S05]  /*36d0*/  @P3 BRA `(.L_x_50) ;  /* 0x0000000000043947 */ /* 0x000fea0003800000 */
[----:B------:R0:W5:Y:S02]  /*36e0*/  LDG.E.U8 R7, desc[UR18][R24.64+0x9] ;  /* 0x0000091218077981 */ /* 0x000164000c1e1100 */
.L_x_50:
[----:B------:R-:W-:Y:S05]  /*36f0*/  BSYNC B1 ;  /* 0x0000000000017941 */ /* 0x000fea0003800000 */
.L_x_49:
        /* <DEDUP_REMOVED lines=12> */
.L_x_52:
[----:B------:R-:W-:Y:S05]  /*37c0*/  BSYNC B1 ;  /* 0x0000000000017941 */ /* 0x000fea0003800000 */
.L_x_51:
        /* <DEDUP_REMOVED lines=12> */
.L_x_54:
[----:B------:R-:W-:Y:S05]  /*3890*/  BSYNC B1 ;  /* 0x0000000000017941 */ /* 0x000fea0003800000 */
.L_x_53:
        /* <DEDUP_REMOVED lines=12> */
.L_x_56:
[----:B------:R-:W-:Y:S05]  /*3960*/  BSYNC B1 ;  /* 0x0000000000017941 */ /* 0x000fea0003800000 */
.L_x_55:
        /* <DEDUP_REMOVED lines=12> */
.L_x_58:
[----:B------:R-:W-:Y:S05]  /*3a30*/  BSYNC B1 ;  /* 0x0000000000017941 */ /* 0x000fea0003800000 */
.L_x_57:
        /* <DEDUP_REMOVED lines=12> */
.L_x_60:
[----:B------:R-:W-:Y:S05]  /*3b00*/  BSYNC B1 ;  /* 0x0000000000017941 */ /* 0x000fea0003800000 */
.L_x_59:
        /* <DEDUP_REMOVED lines=12> */
.L_x_62:
[----:B------:R-:W-:Y:S05]  /*3bd0*/  BSYNC B1 ;  /* 0x0000000000017941 */ /* 0x000fea0003800000 */
.L_x_61:
        /* <DEDUP_REMOVED lines=12> */
.L_x_64:
[----:B------:R-:W-:Y:S05]  /*3ca0*/  BSYNC B1 ;  /* 0x0000000000017941 */ /* 0x000fea0003800000 */
.L_x_63:
        /* <DEDUP_REMOVED lines=12> */
.L_x_66:
[----:B------:R-:W-:Y:S05]  /*3d70*/  BSYNC B1 ;  /* 0x0000000000017941 */ /* 0x000fea0003800000 */
.L_x_65:
        /* <DEDUP_REMOVED lines=12> */
.L_x_68:
[----:B------:R-:W-:Y:S05]  /*3e40*/  BSYNC B1 ;  /* 0x0000000000017941 */ /* 0x000fea0003800000 */
.L_x_67:
        /* <DEDUP_REMOVED lines=12> */
.L_x_70:
[----:B------:R-:W-:Y:S05]  /*3f10*/  BSYNC B1 ;  /* 0x0000000000017941 */ /* 0x000fea0003800000 */
.L_x_69:
        /* <DEDUP_REMOVED lines=12> */
.L_x_72:
[----:B------:R-:W-:Y:S05]  /*3fe0*/  BSYNC B1 ;  /* 0x0000000000017941 */ /* 0x000fea0003800000 */
.L_x_71:
        /* <DEDUP_REMOVED lines=12> */
.L_x_74:
[----:B------:R-:W-:Y:S05]  /*40b0*/  BSYNC B1 ;  /* 0x0000000000017941 */ /* 0x000fea0003800000 */
.L_x_73:
        /* <DEDUP_REMOVED lines=12> */
.L_x_76:
[----:B------:R-:W-:Y:S05]  /*4180*/  BSYNC B1 ;  /* 0x0000000000017941 */ /* 0x000fea0003800000 */
.L_x_75:
        /* <DEDUP_REMOVED lines=12> */
.L_x_78:
[----:B------:R-:W-:Y:S05]  /*4250*/  BSYNC B1 ;  /* 0x0000000000017941 */ /* 0x000fea0003800000 */
.L_x_77:
        /* <DEDUP_REMOVED lines=12> */
.L_x_80:
[----:B------:R-:W-:Y:S05]  /*4320*/  BSYNC B1 ;  /* 0x0000000000017941 */ /* 0x000fea0003800000 */
.L_x_79:
        /* <DEDUP_REMOVED lines=12> */
.L_x_82:
[----:B------:R-:W-:Y:S05]  /*43f0*/  BSYNC B1 ;  /* 0x0000000000017941 */ /* 0x000fea0003800000 */
.L_x_81:
        /* <DEDUP_REMOVED lines=12> */
.L_x_84:
[----:B------:R-:W-:Y:S05]  /*44c0*/  BSYNC B1 ;  /* 0x0000000000017941 */ /* 0x000fea0003800000 */
.L_x_83:
        /* <DEDUP_REMOVED lines=12> */
.L_x_86:
[----:B------:R-:W-:Y:S05]  /*4590*/  BSYNC B1 ;  /* 0x0000000000017941 */ /* 0x000fea0003800000 */
.L_x_85:
        /* <DEDUP_REMOVED lines=12> */
.L_x_88:
[----:B------:R-:W-:Y:S05]  /*4660*/  BSYNC B1 ;  /* 0x0000000000017941 */ /* 0x000fea0003800000 */
.L_x_87:
        /* <DEDUP_REMOVED lines=12> */
.L_x_90:
[----:B------:R-:W-:Y:S05]  /*4730*/  BSYNC B1 ;  /* 0x0000000000017941 */ /* 0x000fea0003800000 */
.L_x_89:
        /* <DEDUP_REMOVED lines=12> */
.L_x_92:
[----:B------:R-:W-:Y:S05]  /*4800*/  BSYNC B1 ;  /* 0x0000000000017941 */ /* 0x000fea0003800000 */
.L_x_91:
        /* <DEDUP_REMOVED lines=12> */
.L_x_94:
[----:B------:R-:W-:Y:S05]  /*48d0*/  BSYNC B1 ;  /* 0x0000000000017941 */ /* 0x000fea0003800000 */
.L_x_93:
        /* <DEDUP_REMOVED lines=12> */
.L_x_96:
[----:B------:R-:W-:Y:S05]  /*49a0*/  BSYNC B1 ;  /* 0x0000000000017941 */ /* 0x000fea0003800000 */
.L_x_95:
        /* <DEDUP_REMOVED lines=12> */
.L_x_98:
[----:B------:R-:W-:Y:S05]  /*4a70*/  BSYNC B1 ;  /* 0x0000000000017941 */ /* 0x000fea0003800000 */
.L_x_97:
        /* <DEDUP_REMOVED lines=12> */
.L_x_100:
[----:B------:R-:W-:Y:S05]  /*4b40*/  BSYNC B1 ;  /* 0x0000000000017941 */ /* 0x000fea0003800000 */
.L_x_99:
        /* <DEDUP_REMOVED lines=12> */
.L_x_102:
[----:B------:R-:W-:Y:S05]  /*4c10*/  BSYNC B1 ;  /* 0x0000000000017941 */ /* 0x000fea0003800000 */
.L_x_101:
        /* <DEDUP_REMOVED lines=12> */
.L_x_104:
[----:B------:R-:W-:Y:S05]  /*4ce0*/  BSYNC B1 ;  /* 0x0000000000017941 */ /* 0x000fea0003800000 */
.L_x_103:
        /* <DEDUP_REMOVED lines=12> */
.L_x_106:
[----:B------:R-:W-:Y:S05]  /*4db0*/  BSYNC B1 ;  /* 0x0000000000017941 */ /* 0x000fea0003800000 */
.L_x_105:
        /* <DEDUP_REMOVED lines=12> */
.L_x_108:
[----:B------:R-:W-:Y:S05]  /*4e80*/  BSYNC B1 ;  /* 0x0000000000017941 */ /* 0x000fea0003800000 */
.L_x_107:
        /* <DEDUP_REMOVED lines=12> */
.L_x_110:
[----:B------:R-:W-:Y:S05]  /*4f50*/  BSYNC B1 ;  /* 0x0000000000017941 */ /* 0x000fea0003800000 */
.L_x_109:
        /* <DEDUP_REMOVED lines=12> */
.L_x_112:
[----:B------:R-:W-:Y:S05]  /*5020*/  BSYNC B1 ;  /* 0x0000000000017941 */ /* 0x000fea0003800000 */
.L_x_111:
        /* <DEDUP_REMOVED lines=12> */
.L_x_114:
[----:B------:R-:W-:Y:S05]  /*50f0*/  BSYNC B1 ;  /* 0x0000000000017941 */ /* 0x000fea0003800000 */
.L_x_113:
        /* <DEDUP_REMOVED lines=12> */
.L_x_116:
[----:B------:R-:W-:Y:S05]  /*51c0*/  BSYNC B1 ;  /* 0x0000000000017941 */ /* 0x000fea0003800000 */
.L_x_115:
        /* <DEDUP_REMOVED lines=12> */
.L_x_118:
[----:B------:R-:W-:Y:S05]  /*5290*/  BSYNC B1 ;  /* 0x0000000000017941 */ /* 0x000fea0003800000 */
.L_x_117:
        /* <DEDUP_REMOVED lines=12> */
.L_x_120:
[----:B------:R-:W-:Y:S05]  /*5360*/  BSYNC B1 ;  /* 0x0000000000017941 */ /* 0x000fea0003800000 */
.L_x_119:
        /* <DEDUP_REMOVED lines=12> */
.L_x_122:
[----:B------:R-:W-:Y:S05]  /*5430*/  BSYNC B1 ;  /* 0x0000000000017941 */ /* 0x000fea0003800000 */
.L_x_121:
        /* <DEDUP_REMOVED lines=12> */
.L_x_124:
[----:B------:R-:W-:Y:S05]  /*5500*/  BSYNC B1 ;  /* 0x0000000000017941 */ /* 0x000fea0003800000 */
.L_x_123:
        /* <DEDUP_REMOVED lines=12> */
.L_x_126:
[----:B------:R-:W-:Y:S05]  /*55d0*/  BSYNC B1 ;  /* 0x0000000000017941 */ /* 0x000fea0003800000 */
.L_x_125:
        /* <DEDUP_REMOVED lines=12> */
.L_x_128:
[----:B------:R-:W-:Y:S05]  /*56a0*/  BSYNC B1 ;  /* 0x0000000000017941 */ /* 0x000fea0003800000 */
.L_x_127:
        /* <DEDUP_REMOVED lines=12> */
.L_x_130:
[----:B------:R-:W-:Y:S05]  /*5770*/  BSYNC B1 ;  /* 0x0000000000017941 */ /* 0x000fea0003800000 */
.L_x_129:
        /* <DEDUP_REMOVED lines=12> */
.L_x_132:
[----:B------:R-:W-:Y:S05]  /*5840*/  BSYNC B1 ;  /* 0x0000000000017941 */ /* 0x000fea0003800000 */
.L_x_131:
        /* <DEDUP_REMOVED lines=12> */
.L_x_134:
[----:B------:R-:W-:Y:S05]  /*5910*/  BSYNC B1 ;  /* 0x0000000000017941 */ /* 0x000fea0003800000 */
.L_x_133:
        /* <DEDUP_REMOVED lines=12> */
.L_x_136:
[----:B------:R-:W-:Y:S05]  /*59e0*/  BSYNC B1 ;  /* 0x0000000000017941 */ /* 0x000fea0003800000 */
.L_x_135:
        /* <DEDUP_REMOVED lines=12> */
.L_x_138:
[----:B------:R-:W-:Y:S05]  /*5ab0*/  BSYNC B1 ;  /* 0x0000000000017941 */ /* 0x000fea0003800000 */
.L_x_137:
        /* <DEDUP_REMOVED lines=12> */
.L_x_140:
[----:B------:R-:W-:Y:S05]  /*5b80*/  BSYNC B1 ;  /* 0x0000000000017941 */ /* 0x000fea0003800000 */
.L_x_139:
        /* <DEDUP_REMOVED lines=12> */
.L_x_142:
[----:B------:R-:W-:Y:S05]  /*5c50*/  BSYNC B1 ;  /* 0x0000000000017941 */ /* 0x000fea0003800000 */
.L_x_141:
        /* <DEDUP_REMOVED lines=12> */
.L_x_144:
[----:B------:R-:W-:Y:S05]  /*5d20*/  BSYNC B1 ;  /* 0x0000000000017941 */ /* 0x000fea0003800000 */
.L_x_143:
        /* <DEDUP_REMOVED lines=12> */
.L_x_146:
[----:B------:R-:W-:Y:S05]  /*5df0*/  BSYNC B1 ;  /* 0x0000000000017941 */ /* 0x000fea0003800000 */
.L_x_145:
        /* <DEDUP_REMOVED lines=12> */
.L_x_148:
[----:B------:R-:W-:Y:S05]  /*5ec0*/  BSYNC B1 ;  /* 0x0000000000017941 */ /* 0x000fea0003800000 */
.L_x_147:
        /* <DEDUP_REMOVED lines=12> */
.L_x_150:
[----:B------:R-:W-:Y:S05]  /*5f90*/  BSYNC B1 ;  /* 0x0000000000017941 */ /* 0x000fea0003800000 */
.L_x_149:
        /* <DEDUP_REMOVED lines=12> */
.L_x_152:
[----:B------:R-:W-:Y:S05]  /*6060*/  BSYNC B1 ;  /* 0x0000000000017941 */ /* 0x000fea0003800000 */
.L_x_151:
        /* <DEDUP_REMOVED lines=12> */
.L_x_154:
[----:B------:R-:W-:Y:S05]  /*6130*/  BSYNC B1 ;  /* 0x0000000000017941 */ /* 0x000fea0003800000 */
.L_x_153:
        /* <DEDUP_REMOVED lines=12> */
.L_x_156:
[----:B------:R-:W-:Y:S05]  /*6200*/  BSYNC B1 ;  /* 0x0000000000017941 */ /* 0x000fea0003800000 */
.L_x_155:
        /* <DEDUP_REMOVED lines=8> */
[----:B0-----:R-:W-:-:S05]  /*6290*/  F2FP.SATFINITE.E5M2.F32.PACK_AB_MERGE_C R19, RZ, R20, RZ ;  /* 0x00000014ff13723e */ /* 0x001fca00048060ff */
[----:B------:R0:W-:Y:S01]  /*62a0*/  @!P4 STG.E.U8 desc[UR18][R10.64+0x70], R19 ;  /* 0x000070130a00c986 */ /* 0x0001e2000c101112 */
[----:B------:R-:W-:Y:S05]  /*62b0*/  @P3 BRA `(.L_x_158) ;  /* 0x0000000000043947 */ /* 0x000fea0003800000 */
[----:B------:R0:W5:Y:S02]  /*62c0*/  LDG.E.U8 R7, desc[UR18][R26.64+0x71] ;  /* 0x000071121a077981 */ /* 0x000164000c1e1100 */
.L_x_158:
[----:B------:R-:W-:Y:S05]  /*62d0*/  BSYNC B1 ;  /* 0x0000000000017941 */ /* 0x000fea0003800000 */
.L_x_157:
[----:B-----5:R-:W-:Y:S01]  /*62e0*/  LOP3.LUT R7, R7, 0xff, RZ, 0xc0, !PT ;  /* 0x000000ff07077812 */ /* 0x020fe200078ec0ff */
[----:B------:R-:W-:Y:S01]  /*62f0*/  BSSY B1, `(.L_x_159) ;  /* 0x000000b000017945 */ /* 0x000fe20003800000 */
[----:B------:R-:W-:Y:S02]  /*6300*/  ISETP.LT.OR P4, PT, R29, 0x79, !P0 ;  /* 0x000000791d00780c */ /* 0x000fe40004781670 */
[----:B------:R-:W-:-:S05]  /*6310*/  F2FP.F16.E5M2.UNPACK_B R7, R7 ;  /* 0x00000007ff07723e */ /* 0x000fca00020004ff */
[----:B------:R-:W-:-:S05]  /*6320*/  HADD2.F32 R20, -RZ, R7.H0_H0 ;  /* 0x20000007ff147230 */ /* 0x000fca0000004100 */
[----:B------:R-:W-:-:S04]  /*6330*/  FMUL R7, R20, R9 ;  /* 0x0000000914077220 */ /* 0x000fc80000400000 */
[----:B------:R-:W-:-:S05]  /*6340*/  FFMA R7, R18, R8, R7 ;  /* 0x0000000812077223 */ /* 0x000fca0000000007 */
[----:B0-----:R-:W-:Y:S02]  /*6350*/  F2FP.SATFINITE.E5M2.F32.PACK_AB_MERGE_C R19, RZ, R7, RZ ;  /* 0x00000007ff13723e */ /* 0x001fe400048060ff */
[----:B------:R-:W-:-:S03]  /*6360*/  PRMT R7, RZ, 0x7610, R7 ;  /* 0x00007610ff077816 */ /* 0x000fc60000000007 */
[----:B------:R0:W-:Y:S01]  /*6370*/  @!P3 STG.E.U8 desc[UR18][R10.64+0x71], R19 ;  /* 0x000071130a00b986 */ /* 0x0001e2000c101112 */
[----:B------:R-:W-:Y:S05]  /*6380*/  @P4 BRA `(.L_x_160) ;  /* 0x0000000000044947 */ /* 0x000fea0003800000 */
[----:B------:R0:W5:Y:S02]  /*6390*/  LDG.E.U8 R7, desc[UR18][R24.64+0x78] ;  /* 0x0000781218077981 */ /* 0x000164000c1e1100 */
.L_x_160:
[----:B------:R-:W-:Y:S05]  /*63a0*/  BSYNC B1 ;  /* 0x0000000000017941 */ /* 0x000fea0003800000 */
.L_x_159:
        /* <DEDUP_REMOVED lines=12> */
.L_x_162:
[----:B------:R-:W-:Y:S05]  /*6470*/  BSYNC B1 ;  /* 0x0000000000017941 */ /* 0x000fea0003800000 */
.L_x_161:
        /* <DEDUP_REMOVED lines=12> */
.L_x_164:
[----:B------:R-:W-:Y:S05]  /*6540*/  BSYNC B1 ;  /* 0x0000000000017941 */ /* 0x000fea0003800000 */
.L_x_163:
[----:B-----5:R-:W-:Y:S01]  /*6550*/  LOP3.LUT R7, R7, 0xff, RZ, 0xc0, !PT ;  /* 0x000000ff07077812 */ /* 0x020fe200078ec0ff */
[----:B------:R-:W-:Y:S01]  /*6560*/  BSSY B1, `(.L_x_165) ;  /* 0x000000b000017945 */ /* 0x000fe20003800000 */
[----:B------:R-:W-:Y:S02]  /*6570*/  ISETP.LT.OR P1, PT, R29, 0x7a, !P1 ;  /* 0x0000007a1d00780c */ /* 0x000fe40004f21670 */
[----:B------:R-:W-:-:S05]  /*6580*/  F2FP.F16.E5M2.UNPACK_B R7, R7 ;  /* 0x00000007ff07723e */ /* 0x000fca00020004ff */
[----:B01----:R-:W-:Y:S01]  /*6590*/  HADD2.F32 R12, -RZ, R7.H0_H0 ;  /* 0x20000007ff0c7230 */ /* 0x003fe20000004100 */
[----:B------:R-:W-:-:S04]  /*65a0*/  PRMT R7, RZ, 0x7610, R7 ;  /* 0x00007610ff077816 */ /* 0x000fc80000000007 */
[----:B------:R-:W-:-:S04]  /*65b0*/  FMUL R12, R12, R9 ;  /* 0x000000090c0c7220 */ /* 0x000fc80000400000 */
[----:B------:R-:W-:-:S05]  /*65c0*/  FFMA R12, R17, R8, R12 ;  /* 0x00000008110c7223 */ /* 0x000fca000000000c */
[----:B------:R-:W-:-:S05]  /*65d0*/  F2FP.SATFINITE.E5M2.F32.PACK_AB_MERGE_C R13, RZ, R12, RZ ;  /* 0x0000000cff0d723e */ /* 0x000fca00048060ff */
[----:B------:R0:W-:Y:S01]  /*65e0*/  @!P3 STG.E.U8 desc[UR18][R10.64+0x78], R13 ;  /* 0x0000780d0a00b986 */ /* 0x0001e2000c101112 */
[----:B------:R-:W-:Y:S05]  /*65f0*/  @P1 BRA `(.L_x_166) ;  /* 0x0000000000041947 */ /* 0x000fea0003800000 */
[----:B------:R1:W5:Y:S02]  /*6600*/  LDG.E.U8 R7, desc[UR18][R26.64+0x79] ;  /* 0x000079121a077981 */ /* 0x000364000c1e1100 */
.L_x_166:
[----:B------:R-:W-:Y:S05]  /*6610*/  BSYNC B1 ;  /* 0x0000000000017941 */ /* 0x000fea0003800000 */
.L_x_165:
[----:B------:R-:W-:Y:S05]  /*6620*/  @P1 BRA `(.L_x_167) ;  /* 0x0000001000281947 */ /* 0x000fea0003800000 */
[----:B-----5:R-:W-:-:S04]  /*6630*/  LOP3.LUT R7, R7, 0xff, RZ, 0xc0, !PT ;  /* 0x000000ff07077812 */ /* 0x020fc800078ec0ff */
[----:B------:R-:W-:-:S05]  /*6640*/  F2FP.F16.E5M2.UNPACK_B R7, R7 ;  /* 0x00000007ff07723e */ /* 0x000fca00020004ff */
[----:B------:R-:W-:-:S05]  /*6650*/  HADD2.F32 R12, -RZ, R7.H0_H0 ;  /* 0x20000007ff0c7230 */ /* 0x000fca0000004100 */
[----:B------:R-:W-:-:S04]  /*6660*/  FMUL R7, R12, R9 ;  /* 0x000000090c077220 */ /* 0x000fc80000400000 */
[----:B------:R-:W-:-:S05]  /*6670*/  FFMA R7, R16, R8, R7 ;  /* 0x0000000810077223 */ /* 0x000fca0000000007 */
[----:B------:R-:W-:-:S05]  /*6680*/  F2FP.SATFINITE.E5M2.F32.PACK_AB_MERGE_C R7, RZ, R7, RZ ;  /* 0x00000007ff07723e */ /* 0x000fca00048060ff */
[----:B------:R0:W-:Y:S01]  /*6690*/  STG.E.U8 desc[UR18][R10.64+0x79], R7 ;  /* 0x000079070a007986 */ /* 0x0001e2000c101112 */
[----:B------:R-:W-:Y:S05]  /*66a0*/  BRA `(.L_x_167) ;  /* 0x0000001000087947 */ /* 0x000fea0003800000 */
.L_x_38:
[----:B------:R-:W-:Y:S01]  /*66b0*/  ISETP.GE.AND P1, PT, R36, 0x1, PT ;  /* 0x000000012400780c */ /* 0x000fe20003f26270 */
[-C--:B--2---:R-:W-:Y:S01]  /*66c0*/  FMUL R143, R143, R8.reuse ;  /* 0x000000088f8f7220 */ /* 0x084fe20000400000 */
[-C--:B------:R-:W-:Y:S01]  /*66d0*/  FMUL R138, R138, R8.reuse ;  /* 0x000000088a8a7220 */ /* 0x080fe20000400000 */
[----:B------:R-:W-:Y:S01]  /*66e0*/  ISETP.GE.AND P0, PT, R36, 0x9, PT ;  /* 0x000000092400780c */ /* 0x000fe20003f06270 */
[-C--:B------:R-:W-:Y:S01]  /*66f0*/  FMUL R141, R141, R8.reuse ;  /* 0x000000088d8d7220 */ /* 0x080fe20000400000 */
[C---:B------:R-:W-:Y:S01]  /*6700*/  ISETP.LT.OR P4, PT, R29.reuse, 0x1, !P1 ;  /* 0x000000011d00780c */ /* 0x040fe20004f81670 */
[-C--:B------:R-:W-:Y:S01]  /*6710*/  FMUL R136, R136, R8.reuse ;  /* 0x0000000888887220 */ /* 0x080fe20000400000 */
[----:B------:R-:W-:Y:S01]  /*6720*/  ISETP.LT.OR P5, PT, R29, 0x2, !P1 ;  /* 0x000000021d00780c */ /* 0x000fe20004fa1670 */
[-C--:B------:R-:W-:Y:S01]  /*6730*/  FMUL R139, R139, R8.reuse ;  /* 0x000000088b8b7220 */ /* 0x080fe20000400000 */
[----:B------:R-:W-:Y:S01]  /*6740*/  F2FP.SATFINITE.E5M2.F32.PACK_AB_MERGE_C R143, RZ, R143, RZ ;  /* 0x0000008fff8f723e */ /* 0x000fe200048060ff */
[----:B------:R-:W-:Y:S01]  /*6750*/  FMUL R134, R134, R8 ;  /* 0x0000000886867220 */ /* 0x000fe20000400000 */
[----:B------:R-:W-:Y:S01]  /*6760*/  F2FP.SATFINITE.E5M2.F32.PACK_AB_MERGE_C R7, RZ, R138, RZ ;  /* 0x0000008aff07723e */ /* 0x000fe200048060ff */
[-C--:B------:R-:W-:Y:S01]  /*6770*/  FMUL R137, R137, R8.reuse ;  /* 0x0000000889897220 */ /* 0x080fe20000400000 */
[C---:B------:R-:W-:Y:S01]  /*6780*/  ISETP.LT.OR P3, PT, R29.reuse, 0x1, !P0 ;  /* 0x000000011d00780c */ /* 0x040fe20004761670 */
[-C--:B------:R-:W-:Y:S01]  /*6790*/  FMUL R132, R132, R8.reuse ;  /* 0x0000000884847220 */ /* 0x080fe20000400000 */
[----:B------:R-:W-:Y:S01]  /*67a0*/  ISETP.LT.OR P6, PT, R29, 0xa, !P1 ;  /* 0x0000000a1d00780c */ /* 0x000fe20004fc1670 */
[-C--:B------:R-:W-:Y:S01]  /*67b0*/  FMUL R135, R135, R8.reuse ;  /* 0x0000000887877220 */ /* 0x080fe20000400000 */
[----:B------:R-:W-:Y:S01]  /*67c0*/  F2FP.SATFINITE.E5M2.F32.PACK_AB_MERGE_C R141, RZ, R141, RZ ;  /* 0x0000008dff8d723e */ /* 0x000fe200048060ff */
[----:B------:R-:W-:Y:S01]  /*67d0*/  @!P4 STG.E.U8 desc[UR18][R12.64], R143 ;  /* 0x0000008f0c00c986 */ /* 0x000fe2000c101112 */
[C---:B------:R-:W-:Y:S01]  /*67e0*/  ISETP.LT.OR P4, PT, R29.reuse, 0x2, !P0 ;  /* 0x000000021d00780c */ /* 0x040fe20004781670 */
[----:B------:R-:W-:Y:S01]  /*67f0*/  FMUL R130, R130, R8 ;  /* 0x0000000882827220 */ /* 0x000fe20000400000 */
[----:B------:R-:W-:Y:S01]  /*6800*/  F2FP.SATFINITE.E5M2.F32.PACK_AB_MERGE_C R25, RZ, R136, RZ ;  /* 0x00000088ff19723e */ /* 0x000fe200048060ff */
[----:B------:R0:W-:Y:S01]  /*6810*/  @!P5 STG.E.U8 desc[UR18][R12.64+0x1], R7 ;  /* 0x000001070c00d986 */ /* 0x0001e2000c101112 */
[----:B------:R-:W-:Y:S01]  /*6820*/  ISETP.LT.OR P5, PT, R29, 0x9, !P1 ;  /* 0x000000091d00780c */ /* 0x000fe20004fa1670 */
[-C--:B------:R-:W-:Y:S01]  /*6830*/  FMUL R133, R133, R8.reuse ;  /* 0x0000000885857220 */ /* 0x080fe20000400000 */
[----:B------:R-:W-:Y:S01]  /*6840*/  F2FP.SATFINITE.E5M2.F32.PACK_AB_MERGE_C R139, RZ, R139, RZ ;  /* 0x0000008bff8b723e */ /* 0x000fe200048060ff */
[----:B------:R-:W-:Y:S01]  /*6850*/  @!P3 STG.E.U8 desc[UR18][R10.64], R141 ;  /* 0x0000008d0a00b986 */ /* 0x000fe2000c101112 */
[----:B------:R-:W-:Y:S01]  /*6860*/  ISETP.LT.OR P3, PT, R29, 0x9, !P0 ;  /* 0x000000091d00780c */ /* 0x000fe20004761670 */
[-C--:B------:R-:W-:Y:S01]  /*6870*/  FMUL R128, R128, R8.reuse ;  /* 0x0000000880807220 */ /* 0x080fe20000400000 */
[----:B------:R-:W-:Y:S01]  /*6880*/  F2FP.SATFINITE.E5M2.F32.PACK_AB_MERGE_C R137, RZ, R137, RZ ;  /* 0x00000089ff89723e */ /* 0x000fe200048060ff */
[-C--:B------:R-:W-:Y:S01]  /*6890*/  FMUL R131, R131, R8.reuse ;  /* 0x0000000883837220 */ /* 0x080fe20000400000 */
[----:B------:R-:W-:Y:S01]  /*68a0*/  F2FP.SATFINITE.E5M2.F32.PACK_AB_MERGE_C R135, RZ, R135, RZ ;  /* 0x00000087ff87723e */ /* 0x000fe200048060ff */
[----:B------:R1:W-:Y:S01]  /*68b0*/  @!P4 STG.E.U8 desc[UR18][R10.64+0x1], R25 ;  /* 0x000001190a00c986 */ /* 0x0003e2000c101112 */
[C---:B------:R-:W-:Y:S01]  /*68c0*/  ISETP.LT.OR P4, PT, R29.reuse, 0xa, !P0 ;  /* 0x0000000a1d00780c */ /* 0x040fe20004781670 */
[----:B------:R-:W-:Y:S01]  /*68d0*/  FMUL R126, R126, R8 ;  /* 0x000000087e7e7220 */ /* 0x000fe20000400000 */
[----:B0-----:R-:W-:Y:S01]  /*68e0*/  F2FP.SATFINITE.E5M2.F32.PACK_AB_MERGE_C R7, RZ, R134, RZ ;  /* 0x00000086ff07723e */ /* 0x001fe200048060ff */
[----:B------:R-:W-:Y:S01]  /*68f0*/  @!P5 STG.E.U8 desc[UR18][R12.64+0x8], R139 ;  /* 0x0000088b0c00d986 */ /* 0x000fe2000c101112 */
[----:B------:R-:W-:Y:S01]  /*6900*/  ISETP.LT.OR P5, PT, R29, 0x11, !P1 ;  /* 0x000000111d00780c */ /* 0x000fe20004fa1670 */
[-C--:B------:R-:W-:Y:S01]  /*6910*/  FMUL R129, R129, R8.reuse ;  /* 0x0000000881817220 */ /* 0x080fe20000400000 */
[----:B------:R-:W-:Y:S01]  /*6920*/  F2FP.SATFINITE.E5M2.F32.PACK_AB_MERGE_C R133, RZ, R133, RZ ;  /* 0x00000085ff85723e */ /* 0x000fe200048060ff */
[----:B------:R0:W-:Y:S01]  /*6930*/  @!P6 STG.E.U8 desc[UR18][R12.64+0x9], R7 ;  /* 0x000009070c00e986 */ /* 0x0001e2000c101112 */
[----:B------:R-:W-:Y:S01]  /*6940*/  ISETP.LT.OR P6, PT, R29, 0x12, !P1 ;  /* 0x000000121d00780c */ /* 0x000fe20004fc1670 */
[----:B------:R-:W-:Y:S01]  /*6950*/  FMUL R124, R124, R8 ;  /* 0x000000087c7c7220 */ /* 0x000fe20000400000 */
[----:B------:R-:W-:Y:S01]  /*6960*/  F2FP.SATFINITE.E5M2.F32.PACK_AB_MERGE_C R131, RZ, R131, RZ ;  /* 0x00000083ff83723e */ /* 0x000fe200048060ff */
[----:B------:R-:W-:Y:S01]  /*6970*/  @!P3 STG.E.U8 desc[UR18][R10.64+0x8], R137 ;  /* 0x000008890a00b986 */ /* 0x000fe2000c101112 */
[----:B-1----:R-:W-:Y:S01]  /*6980*/  F2FP.SATFINITE.E5M2.F32.PACK_AB_MERGE_C R25, RZ, R132, RZ ;  /* 0x00000084ff19723e */ /* 0x002fe200048060ff */
[-C--:B------:R-:W-:Y:S01]  /*6990*/  FMUL R127, R127, R8.reuse ;  /* 0x000000087f7f7220 */ /* 0x080fe20000400000 */
[C---:B------:R-:W-:Y:S01]  /*69a0*/  ISETP.LT.OR P3, PT, R29.reuse, 0x11, !P0 ;  /* 0x000000111d00780c */ /* 0x040fe20004761670 */
[-C--:B------:R-:W-:Y:S01]  /*69b0*/  FMUL R122, R122, R8.reuse ;  /* 0x000000087a7a7220 */ /* 0x080fe20000400000 */
[----:B------:R-:W-:Y:S01]  /*69c0*/  F2FP.SATFINITE.E5M2.F32.PACK_AB_MERGE_C R129, RZ, R129, RZ ;  /* 0x00000081ff81723e */ /* 0x000fe200048060ff */
[----:B------:R1:W-:Y:S01]  /*69d0*/  @!P4 STG.E.U8 desc[UR18][R10.64+0x9], R25 ;  /* 0x000009190a00c986 */ /* 0x0003e2000c101112 */
[----:B------:R-:W-:Y:S01]  /*69e0*/  ISETP.LT.OR P4, PT, R29, 0x12, !P0 ;  /* 0x000000121d00780c */ /* 0x000fe20004781670 */
[----:B------:R-:W-:Y:S01]  /*69f0*/  FMUL R125, R125, R8 ;  /* 0x000000087d7d7220 */ /* 0x000fe20000400000 */
[----:B0-----:R-:W-:Y:S01]  /*6a00*/  F2FP.SATFINITE.E5M2.F32.PACK_AB_MERGE_C R7, RZ, R130, RZ ;  /* 0x00000082ff07723e */ /* 0x001fe200048060ff */
[----:B------:R-:W-:Y:S01]  /*6a10*/  @!P5 STG.E.U8 desc[UR18][R12.64+0x10], R135 ;  /* 0x000010870c00d986 */ /* 0x000fe2000c101112 */
[C---:B------:R-:W-:Y:S01]  /*6a20*/  ISETP.LT.OR P5, PT, R29.reuse, 0x19, !P1 ;  /* 0x000000191d00780c */ /* 0x040fe20004fa1670 */
[-C--:B------:R-:W-:Y:S01]  /*6a30*/  FMUL R120, R120, R8.reuse ;  /* 0x0000000878787220 */ /* 0x080fe20000400000 */
[----:B------:R-:W-:Y:S01]  /*6a40*/  F2FP.SATFINITE.E5M2.F32.PACK_AB_MERGE_C R127, RZ, R127, RZ ;  /* 0x0000007fff7f723e */ /* 0x000fe200048060ff */
[----:B------:R0:W-:Y:S01]  /*6a50*/  @!P6 STG.E.U8 desc[UR18][R12.64+0x11], R7 ;  /* 0x000011070c00e986 */ /* 0x0001e2000c101112 */
[----:B------:R-:W-:Y:S01]  /*6a60*/  ISETP.LT.OR P6, PT, R29, 0x1a, !P1 ;  /* 0x0000001a1d00780c */ /* 0x000fe20004fc1670 */
[-C--:B------:R-:W-:Y:S01]  /*6a70*/  FMUL R123, R123, R8.reuse ;  /* 0x000000087b7b7220 */ /* 0x080fe20000400000 */
[----:B------:R-:W-:Y:S01]  /*6a80*/  FMUL R118, R118, R8 ;  /* 0x0000000876767220 */ /* 0x000fe20000400000 */
[----:B-1----:R-:W-:Y:S01]  /*6a90*/  F2FP.SATFINITE.E5M2.F32.PACK_AB_MERGE_C R25, RZ, R128, RZ ;  /* 0x00000080ff19723e */ /* 0x002fe200048060ff */
[----:B------:R-:W-:Y:S01]  /*6aa0*/  @!P3 STG.E.U8 desc[UR18][R10.64+0x10], R133 ;  /* 0x000010850a00b986 */ /* 0x000fe2000c101112 */
[----:B------:R-:W-:Y:S01]  /*6ab0*/  ISETP.LT.OR P3, PT, R29, 0x19, !P0 ;  /* 0x000000191d00780c */ /* 0x000fe20004761670 */
        /* <DEDUP_REMOVED lines=35> */
[----:B------:R-:W-:Y:S01]  /*6cf0*/  ISETP.LT.OR P3, PT, R29, 0x29, !P0 ;  /* 0x000000291d00780c */ /* 0x000fe20004761670 */
[-C--:B------:R-:W-:Y:S01]  /*6d00*/  FMUL R111, R111, R8.reuse ;  /* 0x000000086f6f7220 */ /* 0x080fe20000400000 */
[-C--:B------:R-:W-:Y:S01]  /*6d10*/  FMUL R106, R106, R8.reuse ;  /* 0x000000086a6a7220 */ /* 0x080fe20000400000 */
        /* <DEDUP_REMOVED lines=104> */
[----:B------:R-:W-:-:S02]  /*73a0*/  ISETP.LT.OR P3, PT, R29, 0x59, !P0 ;  /* 0x000000591d00780c */ /* 0x000fc40004761670 */
[----:B------:R-:W-:Y:S01]  /*73b0*/  F2FP.SATFINITE.E5M2.F32.PACK_AB_MERGE_C R21, RZ, R21, RZ ;  /* 0x00000015ff15723e */ /* 0x000fe200048060ff */
[----:B------:R1:W-:Y:S01]  /*73c0*/  @!P4 STG.E.U8 desc[UR18][R10.64+0x51], R25 ;  /* 0x000051190a00c986 */ /* 0x0003e2000c101112 */
[C---:B------:R-:W-:Y:S02]  /*73d0*/  ISETP.LT.OR P4, PT, R29.reuse, 0x5a, !P0 ;  /* 0x0000005a1d00780c */ /* 0x040fe40004781670 */
[----:B0-----:R-:W-:Y:S01]  /*73e0*/  F2FP.SATFINITE.E5M2.F32.PACK_AB_MERGE_C R7, RZ, R94, RZ ;  /* 0x0000005eff07723e */ /* 0x001fe200048060ff */
[----:B------:R-:W-:Y:S01]  /*73f0*/  @!P5 STG.E.U8 desc[UR18][R12.64+0x58], R99 ;  /* 0x000058630c00d986 */ /* 0x000fe2000c101112 */
[C---:B------:R-:W-:Y:S02]  /*7400*/  ISETP.LT.OR P5, PT, R29.reuse, 0x61, !P1 ;  /* 0x000000611d00780c */ /* 0x040fe40004fa1670 */
[----:B------:R-:W-:Y:S01]  /*7410*/  F2FP.SATFINITE.E5M2.F32.PACK_AB_MERGE_C R15, RZ, R15, RZ ;  /* 0x0000000fff0f723e */ /* 0x000fe200048060ff */
[----:B------:R0:W-:Y:S01]  /*7420*/  @!P6 STG.E.U8 desc[UR18][R12.64+0x59], R7 ;  /* 0x000059070c00e986 */ /* 0x0001e2000c101112 */
[----:B------:R-:W-:-:S02]  /*7430*/  ISETP.LT.OR P6, PT, R29, 0x62, !P1 ;  /* 0x000000621d00780c */ /* 0x000fc40004fc1670 */
[----:B------:R-:W-:Y:S01]  /*7440*/  F2FP.SATFINITE.E5M2.F32.PACK_AB_MERGE_C R17, RZ, R17, RZ ;  /* 0x00000011ff11723e */ /* 0x000fe200048060ff */
[----:B------:R-:W-:Y:S01]  /*7450*/  @!P3 STG.E.U8 desc[UR18][R10.64+0x58], R97 ;  /* 0x000058610a00b986 */ /* 0x000fe2000c101112 */
[----:B-1----:R-:W-:Y:S02]  /*7460*/  F2FP.SATFINITE.E5M2.F32.PACK_AB_MERGE_C R25, RZ, R92, RZ ;  /* 0x0000005cff19723e */ /* 0x002fe400048060ff */
[----:B------:R-:W-:-:S03]  /*7470*/  ISETP.LT.OR P3, PT, R29, 0x61, !P0 ;  /* 0x000000611d00780c */ /* 0x000fc60004761670 */
[----:B------:R1:W-:Y:S01]  /*7480*/  @!P4 STG.E.U8 desc[UR18][R10.64+0x59], R25 ;  /* 0x000059190a00c986 */ /* 0x0003e2000c101112 */
[C---:B------:R-:W-:Y:S02]  /*7490*/  ISETP.LT.OR P4, PT, R29.reuse, 0x62, !P0 ;  /* 0x000000621d00780c */ /* 0x040fe40004781670 */
[----:B0-----:R-:W-:Y:S01]  /*74a0*/  F2FP.SATFINITE.E5M2.F32.PACK_AB_MERGE_C R7, RZ, R90, RZ ;  /* 0x0000005aff07723e */ /* 0x001fe200048060ff */
[----:B------:R-:W-:Y:S01]  /*74b0*/  @!P5 STG.E.U8 desc[UR18][R12.64+0x60], R93 ;  /* 0x0000605d0c00d986 */ /* 0x000fe2000c101112 */
[----:B------:R-:W-:-:S03]  /*74c0*/  ISETP.LT.OR P5, PT, R29, 0x69, !P1 ;  /* 0x000000691d00780c */ /* 0x000fc60004fa1670 */
[----:B------:R0:W-:Y:S01]  /*74d0*/  @!P6 STG.E.U8 desc[UR18][R12.64+0x61], R7 ;  /* 0x000061070c00e986 */ /* 0x0001e2000c101112 */
[C---:B------:R-:W-:Y:S02]  /*74e0*/  ISETP.LT.OR P6, PT, R29.reuse, 0x6a, !P1 ;  /* 0x0000006a1d00780c */ /* 0x040fe40004fc1670 */
[----:B-1----:R-:W-:Y:S01]  /*74f0*/  F2FP.SATFINITE.E5M2.F32.PACK_AB_MERGE_C R25, RZ, R88, RZ ;  /* 0x00000058ff19723e */ /* 0x002fe200048060ff */
[----:B------:R-:W-:Y:S01]  /*7500*/  @!P3 STG.E.U8 desc[UR18][R10.64+0x60], R95 ;  /* 0x0000605f0a00b986 */ /* 0x000fe2000c101112 */
        /* <DEDUP_REMOVED lines=11> */
[----:B------:R-:W-:Y:S01]  /*75c0*/  @!P4 STG.E.U8 desc[UR18][R10.64+0x69], R25 ;  /* 0x000069190a00c986 */ /* 0x000fe2000c101112 */
[C---:B------:R-:W-:Y:S02]  /*75d0*/  ISETP.LT.OR P4, PT, R29.reuse, 0x79, !P1 ;  /* 0x000000791d00780c */ /* 0x040fe40004f81670 */
[C---:B------:R-:W-:Y:S01]  /*75e0*/  ISETP.LT.OR P1, PT, R29.reuse, 0x7a, !P1 ;  /* 0x0000007a1d00780c */ /* 0x040fe20004f21670 */
[----:B------:R1:W-:Y:S01]  /*75f0*/  @!P5 STG.E.U8 desc[UR18][R12.64+0x70], R23 ;  /* 0x000070170c00d986 */ /* 0x0003e2000c101112 */
[C---:B------:R-:W-:Y:S02]  /*7600*/  ISETP.LT.OR P5, PT, R29.reuse, 0x72, !P0 ;  /* 0x000000721d00780c */ /* 0x040fe400047a1670 */
[----:B0-----:R-:W-:Y:S01]  /*7610*/  F2FP.SATFINITE.E5M2.F32.PACK_AB_MERGE_C R7, RZ, R18, RZ ;  /* 0x00000012ff07723e */ /* 0x001fe200048060ff */
[----:B------:R0:W-:Y:S01]  /*7620*/  @!P6 STG.E.U8 desc[UR18][R12.64+0x71], R19 ;  /* 0x000071130c00e986 */ /* 0x0001e2000c101112 */
[C---:B------:R-:W-:Y:S02]  /*7630*/  ISETP.LT.OR P6, PT, R29.reuse, 0x79, !P0 ;  /* 0x000000791d00780c */ /* 0x040fe400047c1670 */
[----:B------:R-:W-:Y:S01]  /*7640*/  ISETP.LT.OR P0, PT, R29, 0x7a, !P0 ;  /* 0x0000007a1d00780c */ /* 0x000fe20004701670 */
[----:B------:R2:W-:Y:S01]  /*7650*/  @!P3 STG.E.U8 desc[UR18][R10.64+0x70], R21 ;  /* 0x000070150a00b986 */ /* 0x0005e2000c101112 */
[----:B-1----:R-:W-:-:S05]  /*7660*/  F2FP.SATFINITE.E5M2.F32.PACK_AB_MERGE_C R23, RZ, R16, RZ ;  /* 0x00000010ff17723e */ /* 0x002fca00048060ff */
[----:B------:R2:W-:Y:S01]  /*7670*/  @!P5 STG.E.U8 desc[UR18][R10.64+0x71], R7 ;  /* 0x000071070a00d986 */ /* 0x0005e2000c101112 */
[----:B0-----:R-:W-:-:S03]  /*7680*/  F2FP.SATFINITE.E5M2.F32.PACK_AB_MERGE_C R19, RZ, R14, RZ ;  /* 0x0000000eff13723e */ /* 0x001fc600048060ff */
[----:B------:R2:W-:Y:S04]  /*7690*/  @!P4 STG.E.U8 desc[UR18][R12.64+0x78], R15 ;  /* 0x0000780f0c00c986 */ /* 0x0005e8000c101112 */
[----:B------:R2:W-:Y:S04]  /*76a0*/  @!P1 STG.E.U8 desc[UR18][R12.64+0x79], R19 ;  /* 0x000079130c009986 */ /* 0x0005e8000c101112 */
[----:B------:R2:W-:Y:S04]  /*76b0*/  @!P6 STG.E.U8 desc[UR18][R10.64+0x78], R17 ;  /* 0x000078110a00e986 */ /* 0x0005e8000c101112 */
[----:B------:R2:W-:Y:S02]  /*76c0*/  @!P0 STG.E.U8 desc[UR18][R10.64+0x79], R23 ;  /* 0x000079170a008986 */ /* 0x0005e4000c101112 */
.L_x_167:
[----:B------:R-:W-:Y:S05]  /*76d0*/  BSYNC B0 ;  /* 0x0000000000007941 */ /* 0x000fea0003800000 */
.L_x_37:
[----:B------:R-:W-:Y:S01]  /*76e0*/  ULDC UR6, c[0x0][0xc] ;  /* 0x0000030000067ab9 */ /* 0x000fe20000000800 */
[----:B------:R-:W-:Y:S01]  /*76f0*/  ULDC UR7, c[0x0][0x10] ;  /* 0x0000040000077ab9 */ /* 0x000fe20000000800 */
[----:B0-2--5:R-:W0:Y:S01]  /*7700*/  LDC R7, c[0x0][0x14] ;  /* 0x00000500ff077b82 */ /* 0x025e220000000800 */
[----:B------:R-:W-:Y:S01]  /*7710*/  UIMAD.WIDE.U32 UR6, UR6, UR7, URZ ;  /* 0x00000007060672a5 */ /* 0x000fe2000f8e003f */
[----:B----4-:R-:W-:Y:S01]  /*7720*/  PRMT R10, RZ, 0x7610, R10 ;  /* 0x00007610ff0a7816 */ /* 0x010fe2000000000a */
[----:B------:R-:W-:-:S04]  /*7730*/  IMAD.MOV.U32 R11, RZ, RZ, -0x1 ;  /* 0xffffffffff0b7424 */ /* 0x000fc800078e00ff */
[----:B0-----:R-:W-:-:S04]  /*7740*/  IMAD.WIDE.U32 R2, R7, UR6, R2 ;  /* 0x0000000607027c25 */ /* 0x001fc8000f8e0002 */
[----:B------:R-:W-:Y:S01]  /*7750*/  IMAD R7, R7, UR7, RZ ;  /* 0x0000000707077c24 */ /* 0x000fe2000f8e02ff */
[----:B------:R-:W-:Y:S02]  /*7760*/  ULDC.64 UR6, c[0x0][0x650] ;  /* 0x0001940000067ab9 */ /* 0x000fe40000000a00 */
[----:B------:R-:W-:Y:S01]  /*7770*/  ISETP.GE.U32.AND P0, PT, R2, UR6, PT ;  /* 0x0000000602007c0c */ /* 0x000fe2000bf06070 */
[----:B------:R-:W-:Y:S02]  /*7780*/  IMAD.IADD R3, R3, 0x1, R7 ;  /* 0x0000000103037824 */ /* 0x000fe400078e0207 */
[----:B------:R-:W-:-:S03]  /*7790*/  IMAD.MOV.U32 R7, RZ, RZ, -0x1 ;  /* 0xffffffffff077424 */ /* 0x000fc600078e00ff */
[----:B------:R-:W-:-:S13]  /*77a0*/  ISETP.GE.U32.AND.EX P0, PT, R3, UR7, PT, P0 ;  /* 0x0000000703007c0c */ /* 0x000fda000bf06100 */
[----:B------:R-:W-:Y:S05]  /*77b0*/  @P0 BRA `(.L_x_168) ;  /* 0x0000000400600947 */ /* 0x000fea0003800000 */
[----:B------:R-:W0:Y:S01]  /*77c0*/  S2R R22, SR_CTAID.X ;  /* 0x0000000000167919 */ /* 0x000e220000002500 */
[----:B------:R-:W2:Y:S01]  /*77d0*/  LDC.64 R16, c[0x0][0x628] ;  /* 0x00018a00ff107b82 */ /* 0x000ea20000000a00 */
[----:B------:R-:W-:Y:S01]  /*77e0*/  ULDC UR6, c[0x0][0x150] ;  /* 0x0000540000067ab9 */ /* 0x000fe20000000800 */
[----:B------:R-:W-:Y:S01]  /*77f0*/  IMAD.MOV.U32 R14, RZ, RZ, R2 ;  /* 0x000000ffff0e7224 */ /* 0x000fe200078e0002 */
[----:B------:R-:W4:Y:S01]  /*7800*/  S2R R24, SR_CTAID.Y ;  /* 0x0000000000187919 */ /* 0x000f220000002600 */
[----:B------:R-:W-:-:S04]  /*7810*/  IMAD.MOV.U32 R15, RZ, RZ, R3 ;  /* 0x000000ffff0f7224 */ /* 0x000fc800078e0003 */
[----:B------:R-:W1:Y:S08]  /*7820*/  LDC R25, c[0x0][0x144] ;  /* 0x00005100ff197b82 */ /* 0x000e700000000800 */
[----:B------:R-:W1:Y:S08]  /*7830*/  LDC R18, c[0x0][0x630] ;  /* 0x00018c00ff127b82 */ /* 0x000e700000000800 */
[----:B------:R-:W1:Y:S01]  /*7840*/  LDC.64 R20, c[0x0][0x620] ;  /* 0x00018800ff147b82 */ /* 0x000e620000000a00 */
[----:B--2---:R-:W-:-:S04]  /*7850*/  ISETP.NE.U32.AND P0, PT, R16, RZ, PT ;  /* 0x000000ff1000720c */ /* 0x004fc80003f05070 */
[----:B------:R-:W-:Y:S02]  /*7860*/  ISETP.NE.AND.EX P0, PT, R17, RZ, PT, P0 ;  /* 0x000000ff1100720c */ /* 0x000fe40003f05300 */
[----:B0-----:R-:W-:-:S05]  /*7870*/  I2FP.F32.U32 R7, R22 ;  /* 0x0000001600077245 */ /* 0x001fca0000201000 */
[----:B------:R-:W-:-:S04]  /*7880*/  FMUL R7, R7, UR6 ;  /* 0x0000000607077c20 */ /* 0x000fc80008400000 */
[----:B------:R0:W2:Y:S02]  /*7890*/  F2I.U32.TRUNC.NTZ R23, R7 ;  /* 0x0000000700177305 */ /* 0x0000a4000020f000 */
[----:B----4-:R-:W-:Y:S05]  /*78a0*/  @!P0 BRA `(.L_x_169) ;  /* 0x0000000000288947 */ /* 0x010fea0003800000 */
[----:B0-----:R-:W0:Y:S02]  /*78b0*/  LDC R7, c[0x0][0x634] ;  /* 0x00018d00ff077b82 */ /* 0x001e240000000800 */
        /* <DEDUP_REMOVED lines=9> */
.L_x_169:
[-CC-:B-1----:R-:W-:Y:S01]  /*7950*/  SHF.R.U64 R19, R14, R18.reuse, R15.reuse ;  /* 0x000000120e137219 */ /* 0x182fe2000000120f */
[----:B------:R-:W1:Y:S01]  /*7960*/  LDC.64 R30, c[0x0][0x640] ;  /* 0x00019000ff1e7b82 */ /* 0x000e620000000a00 */
[----:B0-----:R-:W-:Y:S01]  /*7970*/  SHF.R.U32.HI R7, RZ, R18, R15 ;  /* 0x00000012ff077219 */ /* 0x001fe2000001160f */
[----:B--2---:R-:W-:Y:S01]  /*7980*/  IMAD.MOV R23, RZ, RZ, -R23 ;  /* 0x000000ffff177224 */ /* 0x004fe200078e0a17 */
[----:B------:R-:W-:Y:S01]  /*7990*/  IADD3 R13, P0, RZ, -R19, RZ ;  /* 0x80000013ff0d7210 */ /* 0x000fe20007f1e0ff */
[----:B------:R-:W-:Y:S02]  /*79a0*/  ULDC UR6, c[0x0][0x154] ;  /* 0x0000550000067ab9 */ /* 0x000fe40000000800 */
[----:B------:R-:W-:Y:S02]  /*79b0*/  IMAD R25, R25, R23, R22 ;  /* 0x0000001719197224 */ /* 0x000fe400078e0216 */
[----:B------:R-:W0:Y:S01]  /*79c0*/  LDC R14, c[0x0][0x618] ;  /* 0x00018600ff0e7b82 */ /* 0x000e220000000800 */
[----:B------:R-:W-:-:S02]  /*79d0*/  IMAD.X R7, RZ, RZ, ~R7, P0 ;  /* 0x000000ffff077224 */ /* 0x000fc400000e0e07 */
[----:B------:R-:W-:-:S04]  /*79e0*/  IMAD.WIDE.U32 R10, R13, R20, R2 ;  /* 0x000000140d0a7225 */ /* 0x000fc800078e0002 */
[----:B------:R-:W-:Y:S01]  /*79f0*/  IMAD R12, R7, R20, RZ ;  /* 0x00000014070c7224 */ /* 0x000fe200078e02ff */
[----:B---3--:R-:W2:Y:S03]  /*7a00*/  LDC R26, c[0x0][0x608] ;  /* 0x00018200ff1a7b82 */ /* 0x008ea60000000800 */
[----:B------:R-:W-:Y:S02]  /*7a10*/  IMAD R7, R13, R21, R12 ;  /* 0x000000150d077224 */ /* 0x000fe400078e020c */
[----:B------:R-:W-:Y:S02]  /*7a20*/  IMAD.MOV.U32 R13, RZ, RZ, 0x1 ;  /* 0x00000001ff0d7424 */ /* 0x000fe400078e00ff */
[----:B------:R-:W-:Y:S01]  /*7a30*/  IMAD.IADD R7, R11, 0x1, R7 ;  /* 0x000000010b077824 */ /* 0x000fe200078e0207 */
[----:B------:R-:W3:Y:S01]  /*7a40*/  LDC R28, c[0x0][0x658] ;  /* 0x00019600ff1c7b82 */ /* 0x000ee20000000800 */
[----:B------:R-:W-:-:S02]  /*7a50*/  I2FP.F32.U32 R11, R24 ;  /* 0x00000018000b7245 */ /* 0x000fc40000201000 */
[----:B-1----:R-:W-:-:S03]  /*7a60*/  ISETP.NE.U32.AND P0, PT, R30, RZ, PT ;  /* 0x000000ff1e00720c */ /* 0x002fc60003f05070 */
[----:B------:R-:W-:Y:S01]  /*7a70*/  FMUL R12, R11, UR6 ;  /* 0x000000060b0c7c20 */ /* 0x000fe20008400000 */
[----:B------:R-:W-:Y:S01]  /*7a80*/  ISETP.NE.AND.EX P0, PT, R31, RZ, PT, P0 ;  /* 0x000000ff1f00720c */ /* 0x000fe20003f05300 */
[----:B------:R-:W1:Y:S01]  /*7a90*/  LDC R23, c[0x0][0x148] ;  /* 0x00005200ff177b82 */ /* 0x000e620000000800 */
[-CC-:B0-----:R-:W-:Y:S01]  /*7aa0*/  SHF.R.U64 R18, R10, R14.reuse, R7.reuse ;  /* 0x0000000e0a127219 */ /* 0x181fe20000001207 */
[----:B------:R0:W4:Y:S01]  /*7ab0*/  F2I.U32.TRUNC.NTZ R20, R12 ;  /* 0x0000000c00147305 */ /* 0x000122000020f000 */
[----:B------:R-:W-:Y:S01]  /*7ac0*/  SHF.R.U32.HI R7, RZ, R14, R7 ;  /* 0x0000000eff077219 */ /* 0x000fe20000011607 */
[----:B------:R-:W-:-:S04]  /*7ad0*/  IMAD.MOV.U32 R11, RZ, RZ, -0x1 ;  /* 0xffffffffff0b7424 */ /* 0x000fc800078e00ff */
[----:B------:R-:W0:Y:S01]  /*7ae0*/  LDC R22, c[0x0][0x600] ;  /* 0x00018000ff167b82 */ /* 0x000e220000000800 */
[-CC-:B--2---:R-:W-:Y:S02]  /*7af0*/  SHF.R.U64 R16, R18, R26.reuse, R7.reuse ;  /* 0x0000001a12107219 */ /* 0x184fe40000001207 */
[----:B------:R-:W-:-:S05]  /*7b00*/  SHF.R.U32.HI R7, RZ, R26, R7 ;  /* 0x0000001aff077219 */ /* 0x000fca0000011607 */
[----:B------:R-:W2:Y:S01]  /*7b10*/  LDC R29, c[0x0][0x648] ;  /* 0x00019200ff1d7b82 */ /* 0x000ea20000000800 */
[-C--:B---3--:R-:W-:Y:S02]  /*7b20*/  SHF.L.U32 R10, R11, R28.reuse, RZ ;  /* 0x0000001c0b0a7219 */ /* 0x088fe400000006ff */
[--C-:B------:R-:W-:Y:S02]  /*7b30*/  SHF.R.U64 R21, R16, R28, R7.reuse ;  /* 0x0000001c10157219 */ /* 0x100fe40000001207 */
[----:B------:R-:W-:Y:S02]  /*7b40*/  LOP3.LUT R27, RZ, R10, RZ, 0x33, !PT ;  /* 0x0000000aff1b7212 */ /* 0x000fe400078e33ff */
[-C--:B------:R-:W-:Y:S01]  /*7b50*/  SHF.R.U32.HI R11, RZ, R28.reuse, R7 ;  /* 0x0000001cff0b7219 */ /* 0x080fe20000011607 */
[----:B------:R-:W3:Y:S01]  /*7b60*/  LDC R32, c[0x0][0x638] ;  /* 0x00018e00ff207b82 */ /* 0x000ee20000000800 */
[----:B------:R-:W-:Y:S01]  /*7b70*/  SHF.L.U32 R26, R13, R28, RZ ;  /* 0x0000001c0d1a7219 */ /* 0x000fe200000006ff */
[----:B------:R-:W-:-:S06]  /*7b80*/  IMAD.MOV.U32 R10, RZ, RZ, R21 ;  /* 0x000000ffff0a7224 */ /* 0x000fcc00078e0015 */
[----:B------:R-:W0:Y:S01]  /*7b90*/  LDC R33, c[0x0][0x610] ;  /* 0x00018400ff217b82 */ /* 0x000e220000000800 */
[----:B----4-:R-:W-:Y:S05]  /*7ba0*/  @!P0 BRA `(.L_x_170) ;  /* 0x0000000000288947 */ /* 0x010fea0003800000 */
[----:B------:R-:W4:Y:S02]  /*7bb0*/  LDC R10, c[0x0][0x64c] ;  /* 0x00019300ff0a7b82 */ /* 0x000f240000000800 */
[----:B----4-:R-:W-:-:S05]  /*7bc0*/  IADD3 R7, P0, R21, R10, RZ ;  /* 0x0000000a15077210 */ /* 0x010fca0007f1e0ff */
[----:B------:R-:W-:-:S04]  /*7bd0*/  IMAD.X R17, RZ, RZ, R11, P0 ;  /* 0x000000ffff117224 */ /* 0x000fc800000e060b */
[----:B------:R-:W-:-:S04]  /*7be0*/  IMAD.WIDE.U32 R10, R17, R30, RZ ;  /* 0x0000001e110a7225 */ /* 0x000fc800078e00ff */
[----:B0-----:R-:W-:-:S04]  /*7bf0*/  IMAD.WIDE.U32 R12, P0, R7, R31, R10 ;  /* 0x0000001f070c7225 */ /* 0x001fc8000780000a */
[----:B------:R-:W-:-:S04]  /*7c00*/  IMAD.WIDE.U32 R10, R7, R30, RZ ;  /* 0x0000001e070a7225 */ /* 0x000fc800078e00ff */
[----:B------:R-:W-:Y:S01]  /*7c10*/  IMAD.X R15, RZ, RZ, RZ, P0 ;  /* 0x000000ffff0f7224 */ /* 0x000fe200000e06ff */
[----:B------:R-:W-:Y:S01]  /*7c20*/  IADD3 RZ, P0, R11, R12, RZ ;  /* 0x0000000c0bff7210 */ /* 0x000fe20007f1e0ff */
[----:B------:R-:W-:-:S04]  /*7c30*/  IMAD.MOV.U32 R14, RZ, RZ, R13 ;  /* 0x000000ffff0e7224 */ /* 0x000fc800078e000d */
[----:B------:R-:W-:-:S08]  /*7c40*/  IMAD.WIDE.U32.X R10, R17, R31, R14, P0 ;  /* 0x0000001f110a7225 */ /* 0x000fd000000e040e */
.L_x_170:
[----:B--2---:R-:W-:Y:S01]  /*7c50*/  SHF.R.U64 R7, R10, R29, R11 ;  /* 0x0000001d0a077219 */ /* 0x004fe2000000120b */
[----:B0-----:R-:W-:Y:S01]  /*7c60*/  VIADD R11, R22, 0xffffffff ;  /* 0xffffffff160b7836 */ /* 0x001fe20000000000 */
[----:B------:R-:W-:Y:S01]  /*7c70*/  LOP3.LUT R28, R16, R27, RZ, 0xc0, !PT ;  /* 0x0000001b101c7212 */ /* 0x000fe200078ec0ff */
[----:B------:R-:W-:Y:S02]  /*7c80*/  IMAD.MOV R20, RZ, RZ, -R20 ;  /* 0x000000ffff147224 */ /* 0x000fe400078e0a14 */
[----:B------:R-:W-:Y:S01]  /*7c90*/  IMAD.MOV R10, RZ, RZ, -R7 ;  /* 0x000000ffff0a7224 */ /* 0x000fe200078e0a07 */
[----:B------:R-:W-:Y:S01]  /*7ca0*/  LOP3.LUT R18, R18, R11, RZ, 0xc0, !PT ;  /* 0x0000000b12127212 */ /* 0x000fe200078ec0ff */
[----:B------:R-:W-:Y:S02]  /*7cb0*/  IMAD R28, R26, R7, R28 ;  /* 0x000000071a1c7224 */ /* 0x000fe400078e021c */
[----:B-1----:R-:W-:Y:S02]  /*7cc0*/  @P2 IMAD R25, R23, R20, R24 ;  /* 0x0000001417192224 */ /* 0x002fe400078e0218 */
[----:B---3--:R-:W-:-:S02]  /*7cd0*/  IMAD R7, R10, R32, R21 ;  /* 0x000000200a077224 */ /* 0x008fc400078e0215 */
[----:B------:R-:W-:Y:S02]  /*7ce0*/  IMAD R28, R28, R33, R25 ;  /* 0x000000211c1c7224 */ /* 0x000fe400078e0219 */
[----:B------:R-:W-:Y:S02]  /*7cf0*/  IMAD R7, R7, R22, R18 ;  /* 0x0000001607077224 */ /* 0x000fe400078e0212 */
[----:B------:R-:W-:-:S03]  /*7d00*/  IMAD.MOV.U32 R10, RZ, RZ, 0x1 ;  /* 0x00000001ff0a7424 */ /* 0x000fc600078e00ff */
[----:B------:R-:W-:Y:S02]  /*7d10*/  SEL R11, R7, R28, !P2 ;  /* 0x0000001c070b7207 */ /* 0x000fe40005000000 */
[----:B------:R-:W-:Y:S01]  /*7d20*/  SEL R28, R28, R7, !P2 ;  /* 0x000000071c1c7207 */ /* 0x000fe20005000000 */
[----:B------:R-:W-:-:S07]  /*7d30*/  IMAD.MOV.U32 R7, RZ, RZ, R19 ;  /* 0x000000ffff077224 */ /* 0x000fce00078e0013 */
.L_x_168:
[----:B------:R-:W-:Y:S01]  /*7d40*/  LOP3.LUT P0, RZ, R10, 0xff, RZ, 0xc0, !PT ;  /* 0x000000ff0aff7812 */ /* 0x000fe2000780c0ff */
[----:B------:R-:W-:-:S12]  /*7d50*/  IMAD.MOV.U32 R10, RZ, RZ, R28 ;  /* 0x000000ffff0a7224 */ /* 0x000fd800078e001c */
[----:B------:R-:W-:Y:S05]  /*7d60*/  @P0 BRA `(.L_x_171) ;  /* 0xffffff9400100947 */ /* 0x000fea000383ffff */
[----:B------:R-:W-:Y:S05]  /*7d70*/  EXIT ;  /* 0x000000000000794d */ /* 0x000fea0003800000 */
.L_x_7:
[----:B0-----:R-:W-:Y:S01]  /*7d80*/  ULDC.64 UR4, c[0x0][0x650] ;  /* 0x0001940000047ab9 */ /* 0x001fe20000000a00 */
        /* <DEDUP_REMOVED lines=25> */
.L_x_173:
[----:B------:R-:W0:Y:S01]  /*7f20*/  LDC.64 R28, c[0x0][0x640] ;  /* 0x00019000ff1c7b82 */ /* 0x000e220000000a00 */
[-CC-:B------:R-:W-:Y:S01]  /*7f30*/  SHF.R.U64 R21, R16, R6.reuse, R17.reuse ;  /* 0x0000000610157219 */ /* 0x180fe20000001211 */
[----:B------:R-:W-:Y:S01]  /*7f40*/  IMAD.MOV.U32 R31, RZ, RZ, 0x1 ;  /* 0x00000001ff1f7424 */ /* 0x000fe200078e00ff */
[----:B------:R-:W-:Y:S02]  /*7f50*/  SHF.R.U32.HI R5, RZ, R6, R17 ;  /* 0x00000006ff057219 */ /* 0x000fe40000011611 */
        /* <DEDUP_REMOVED lines=9> */
[----:B0-----:R-:W-:Y:S01]  /*7ff0*/  ISETP.NE.U32.AND P0, PT, R28, RZ, PT ;  /* 0x000000ff1c00720c */ /* 0x001fe20003f05070 */
[----:B------:R-:W-:-:S03]  /*8000*/  IMAD.MOV.U32 R11, RZ, RZ, -0x1 ;  /* 0xffffffffff0b7424 */ /* 0x000fc600078e00ff */
[----:B------:R-:W-:Y:S02]  /*8010*/  ISETP.NE.AND.EX P0, PT, R29, RZ, PT, P0 ;  /* 0x000000ff1d00720c */ /* 0x000fe40003f05300 */
[----:B------:R-:W0:Y:S01]  /*8020*/  LDC R24, c[0x0][0x600] ;  /* 0x00018000ff187b82 */ /* 0x000e220000000800 */
[-CC-:B-1----:R-:W-:Y:S02]  /*8030*/  SHF.R.U64 R18, R10, R14.reuse, R5.reuse ;  /* 0x0000000e0a127219 */ /* 0x182fe40000001205 */
[----:B------:R-:W-:-:S05]  /*8040*/  SHF.R.U32.HI R5, RZ, R14, R5 ;  /* 0x0000000eff057219 */ /* 0x000fca0000011605 */
        /* <DEDUP_REMOVED lines=21> */
.L_x_174:
[----:B-1----:R-:W-:Y:S01]  /*81a0*/  SHF.R.U64 R6, R10, R25, R11 ;  /* 0x000000190a067219 */ /* 0x002fe2000000120b */
[----:B0-----:R-:W-:Y:S01]  /*81b0*/  VIADD R11, R24, 0xffffffff ;  /* 0xffffffff180b7836 */ /* 0x001fe20000000000 */
[----:B------:R-:W-:Y:S01]  /*81c0*/  SHF.L.U32 R9, R31, R26, RZ ;  /* 0x0000001a1f097219 */ /* 0x000fe200000006ff */
[----:B------:R-:W-:Y:S01]  /*81d0*/  @P2 IMAD R12, R13, R20, R8 ;  /* 0x000000140d0c2224 */ /* 0x000fe200078e0208 */
[----:B------:R-:W-:Y:S01]  /*81e0*/  LOP3.LUT R5, R22, R33, RZ, 0xc0, !PT ;  /* 0x0000002116057212 */ /* 0x000fe200078ec0ff */
[----:B------:R-:W-:Y:S01]  /*81f0*/  IMAD.MOV R10, RZ, RZ, -R6 ;  /* 0x000000ffff0a7224 */ /* 0x000fe200078e0a06 */
[----:B------:R-:W-:Y:S01]  /*8200*/  LOP3.LUT R18, R18, R11, RZ, 0xc0, !PT ;  /* 0x0000000b12127212 */ /* 0x000fe200078ec0ff */
[----:B------:R-:W-:Y:S02]  /*8210*/  IMAD.MOV.U32 R8, RZ, RZ, 0x1 ;  /* 0x00000001ff087424 */ /* 0x000fe400078e00ff */
[----:B------:R-:W-:Y:S02]  /*8220*/  IMAD R9, R9, R6, R5 ;  /* 0x0000000609097224 */ /* 0x000fe400078e0205 */
[----:B--2---:R-:W-:-:S02]  /*8230*/  IMAD R5, R10, R27, R23 ;  /* 0x0000001b0a057224 */ /* 0x004fc400078e0217 */
[----:B---3--:R-:W-:Y:S02]  /*8240*/  IMAD R6, R9, R30, R12 ;  /* 0x0000001e09067224 */ /* 0x008fe400078e020c */
[----:B------:R-:W-:Y:S01]  /*8250*/  IMAD R9, R5, R24, R18 ;  /* 0x0000001805097224 */ /* 0x000fe200078e0212 */
[----:B------:R-:W-:Y:S01]  /*8260*/  PRMT R5, R8, 0x7610, R5 ;  /* 0x0000761008057816 */ /* 0x000fe20000000005 */
[----:B------:R-:W-:-:S03]  /*8270*/  IMAD.MOV.U32 R16, RZ, RZ, R21 ;  /* 0x000000ffff107224 */ /* 0x000fc600078e0015 */
[----:B------:R-:W-:Y:S02]  /*8280*/  SEL R17, R9, R6, !P2 ;  /* 0x0000000609117207 */ /* 0x000fe40005000000 */
[----:B------:R-:W-:-:S07]  /*8290*/  SEL R6, R6, R9, !P2 ;  /* 0x0000000906067207 */ /* 0x000fce0005000000 */
.L_x_172:
[----:B------:R-:W-:-:S08]  /*82a0*/  NOP ;  /* 0x0000000000007918 */ /* 0x000fd00000000000 */
[----:B------:R-:W0:-:S00]  /*82b0*/  USETMAXREG.DEALLOC.CTAPOOL 0x28 ;  /* 0x00000028000079c8 */ /* 0x000e0000080e0500 */
[----:B0-----:R-:W-:-:S13]  /*82c0*/  ISETP.NE.AND P0, PT, R7, RZ, PT ;  /* 0x000000ff0700720c */ /* 0x001fda0003f05270 */
[----:B------:R-:W-:Y:S05]  /*82d0*/  @P0 EXIT ;  /* 0x000000000000094d */ /* 0x000fea0003800000 */
[----:B------:R-:W-:Y:S01]  /*82e0*/  LOP3.LUT P0, RZ, R5, 0xff, RZ, 0xc0, !PT ;  /* 0x000000ff05ff7812 */ /* 0x000fe2000780c0ff */
[----:B------:R-:W-:Y:S02]  /*82f0*/  IMAD.MOV.U32 R11, RZ, RZ, 0x1 ;  /* 0x00000001ff0b7424 */ /* 0x000fe400078e00ff */
[----:B------:R-:W-:-:S10]  /*8300*/  IMAD.MOV.U32 R15, RZ, RZ, RZ ;  /* 0x000000ffff0f7224 */ /* 0x000fd400078e00ff */
[----:B------:R-:W-:Y:S05]  /*8310*/  @!P0 BRA `(.L_x_175) ;  /* 0x0000000c00308947 */ /* 0x000fea0003800000 */
[----:B------:R-:W0:Y:S01]  /*8320*/  LDC R5, c[0x0][0x28c] ;  /* 0x0000a300ff057b82 */ /* 0x000e220000000800 */
[----:B------:R-:W-:Y:S01]  /*8330*/  ULDC UR6, c[0x0][0x658] ;  /* 0x0001960000067ab9 */ /* 0x000fe20000000800 */
[----:B------:R-:W-:Y:S01]  /*8340*/  UMOV UR9, 0xffffffff ;  /* 0xffffffff00097882 */ /* 0x000fe20000000000 */
[----:B------:R-:W-:Y:S01]  /*8350*/  ULDC UR8, c[0x0][0xc] ;  /* 0x0000030000087ab9 */ /* 0x000fe20000000800 */
[----:B------:R-:W-:Y:S01]  /*8360*/  USHF.L.U32 UR11, UR9, UR6, URZ ;  /* 0x00000006090b7299 */ /* 0x000fe2000800063f */
[----:B------:R-:W-:Y:S01]  /*8370*/  BSSY B0, `(.L_x_175) ;  /* 0x00000c6000007945 */ /* 0x000fe20003800000 */
[----:B------:R-:W-:Y:S01]  /*8380*/  UMOV UR10, 0x1 ;  /* 0x00000001000a7882 */ /* 0x000fe20000000000 */
[----:B------:R-:W-:Y:S01]  /*8390*/  ULDC UR9, c[0x0][0x10] ;  /* 0x0000040000097ab9 */ /* 0x000fe20000000800 */
[----:B------:R-:W1:Y:S01]  /*83a0*/  S2UR UR4, SR_CgaCtaId ;  /* 0x00000000000479c3 */ /* 0x000e620000008800 */
[----:B------:R-:W-:Y:S01]  /*83b0*/  UIMAD.WIDE.U32 UR8, UR8, UR9, URZ ;  /* 0x00000009080872a5 */ /* 0x000fe2000f8e003f */
[----:B------:R-:W-:Y:S01]  /*83c0*/  IMAD.MOV.U32 R13, RZ, RZ, 0x1 ;  /* 0x00000001ff0d7424 */ /* 0x000fe200078e00ff */
[----:B------:R-:W-:Y:S01]  /*83d0*/  USHF.L.U32 UR6, UR10, UR6, URZ ;  /* 0x000000060a067299 */ /* 0x000fe2000800063f */
[----:B------:R-:W-:Y:S01]  /*83e0*/  LOP3.LUT R14, R4, 0x2, RZ, 0xfc, !PT ;  /* 0x00000002040e7812 */ /* 0x000fe200078efcff */
[----:B------:R-:W-:Y:S01]  /*83f0*/  IMAD.MOV.U32 R11, RZ, RZ, 0x1 ;  /* 0x00000001ff0b7424 */ /* 0x000fe200078e00ff */
[----:B------:R-:W-:Y:S01]  /*8400*/  ULDC UR10, c[0x0][0x14] ;  /* 0x00000500000a7ab9 */ /* 0x000fe20000000800 */
[----:B------:R-:W-:Y:S01]  /*8410*/  IMAD.MOV.U32 R15, RZ, RZ, RZ ;  /* 0x000000ffff0f7224 */ /* 0x000fe200078e00ff */
[----:B------:R-:W-:-:S02]  /*8420*/  UIMAD.WIDE.U32 UR22, UR8, UR10, URZ ;  /* 0x0000000a081672a5 */ /* 0x000fc4000f8e003f */
[----:B------:R-:W-:Y:S01]  /*8430*/  UIMAD UR13, UR9, UR10, URZ ;  /* 0x0000000a090d72a4 */ /* 0x000fe2000f8e023f */
[----:B------:R-:W-:Y:S01]  /*8440*/  ULDC UR5, c[0x0][0x600] ;  /* 0x0001800000057ab9 */ /* 0x000fe20000000800 */
[----:B------:R-:W-:Y:S02]  /*8450*/  ULOP3.LUT UR19, URZ, UR11, URZ, 0x33, !UPT ;  /* 0x0000000b3f137292 */ /* 0x000fe4000f8e333f */
[----:B------:R-:W-:Y:S01]  /*8460*/  UIADD3 UR5, UR5, -0x1, URZ ;  /* 0xffffffff05057890 */ /* 0x000fe2000fffe03f */
[----:B0-----:R-:W-:Y:S01]  /*8470*/  VIADD R5, R5, 0x1f ;  /* 0x0000001f05057836 */ /* 0x001fe20000000000 */
[----:B------:R-:W-:Y:S01]  /*8480*/  UIADD3 UR13, UR23, UR13, URZ ;  /* 0x0000000d170d7290 */ /* 0x000fe2000fffe03f */
[----:B------:R-:W-:-:S03]  /*8490*/  ULDC.64 UR24, c[0x0][0x198] ;  /* 0x0000660000187ab9 */ /* 0x000fc60000000a00 */
[----:B------:R-:W-:Y:S01]  /*84a0*/  SHF.R.S32.HI R8, RZ, 0x1f, R5 ;  /* 0x0000001fff087819 */ /* 0x000fe20000011405 */
[----:B-1----:R-:W-:-:S03]  /*84b0*/  USHF.L.U32 UR7, UR4, 0x6, URZ ;  /* 0x0000000604077899 */ /* 0x002fc6000800063f */
[----:B------:R-:W-:Y:S01]  /*84c0*/  LEA.HI R8, R8, R5, RZ, 0x5 ;  /* 0x0000000508087211 */ /* 0x000fe200078f28ff */
[----:B------:R-:W-:Y:S02]  /*84d0*/  USHF.L.U32 UR4, UR4, 0xb, URZ ;  /* 0x0000000b04047899 */ /* 0x000fe4000800063f */
[----:B------:R-:W-:Y:S01]  /*84e0*/  ULOP3.LUT UR7, UR7, 0x40, URZ, 0xc0, !UPT ;  /* 0x0000004007077892 */ /* 0x000fe2000f8ec03f */
[----:B------:R-:W-:-:S05]  /*84f0*/  SHF.R.S32.HI R10, RZ, 0x5, R8 ;  /* 0x00000005ff0a7819 */ /* 0x000fca0000011408 */
[----:B------:R-:W-:-:S07]  /*8500*/  VIADD R5, R10, 0x1 ;  /* 0x000000010a057836 */ /* 0x000fce0000000000 */
.L_x_186:
[----:B------:R-:W-:-:S03]  /*8510*/  UMOV UR8, 0xffffffff ;  /* 0xffffffff00087882 */ /* 0x000fc60000000000 */
[----:B------:R-:W-:Y:S05]  /*8520*/  BRA.DIV UR8, `(.L_x_176) ;  /* 0x0000000e08787947 */ /* 0x000fea000b800000 */
[----:B------:R-:W-:-:S13]  /*8530*/  ELECT P0, URZ, PT ;  /* 0x00000000003f782f */ /* 0x000fda0003800000 */
.L_x_196:
[----:B------:R-:W0:Y:S01]  /*8540*/  LDC R7, c[0x0][0x28c] ;  /* 0x0000a300ff077b82 */ /* 0x000e220000000800 */
[----:B------:R-:W-:Y:S01]  /*8550*/  BSSY B1, `(.L_x_177) ;  /* 0x0000037000017945 */ /* 0x000fe20003800000 */
[----:B0-----:R-:W-:-:S13]  /*8560*/  ISETP.LT.OR P0, PT, R7, 0x1, !P0 ;  /* 0x000000010700780c */ /* 0x001fda0004701670 */
[----:B------:R-:W-:Y:S05]  /*8570*/  @P0 BRA `(.L_x_178) ;  /* 0x0000000000d00947 */ /* 0x000fea0003800000 */
[----:B------:R-:W-:Y:S01]  /*8580*/  IMAD.SHL.U32 R18, R6, 0x80, RZ ;  /* 0x0000008006127824 */ /* 0x000fe200078e00ff */
[----:B------:R-:W-:Y:S01]  /*8590*/  LEA R17, R17, UR7, 0x7 ;  /* 0x0000000711117c11 */ /* 0x000fe2000f8e38ff */
[----:B------:R-:W-:Y:S02]  /*85a0*/  IMAD.MOV.U32 R21, RZ, RZ, RZ ;  /* 0x000000ffff157224 */ /* 0x000fe400078e00ff */
[----:B------:R-:W-:Y:S02]  /*85b0*/  IMAD.MOV.U32 R6, RZ, RZ, R5 ;  /* 0x000000ffff067224 */ /* 0x000fe400078e0005 */
[----:B------:R-:W-:Y:S02]  /*85c0*/  IMAD.MOV.U32 R7, RZ, RZ, R11 ;  /* 0x000000ffff077224 */ /* 0x000fe400078e000b */
[----:B------:R-:W-:-:S07]  /*85d0*/  IMAD.MOV.U32 R8, RZ, RZ, R15 ;  /* 0x000000ffff087224 */ /* 0x000fce00078e000f */
.L_x_181:
[----:B------:R-:W0:Y:S01]  /*85e0*/  S2R R12, SR_CgaCtaId ;  /* 0x00000000000c7919 */ /* 0x000e220000008800 */
[----:B------:R-:W-:Y:S02]  /*85f0*/  MOV R9, 0x400 ;  /* 0x0000040000097802 */ /* 0x000fe40000000f00 */
[----:B------:R-:W-:Y:S02]  /*8600*/  LOP3.LUT P1, RZ, R0, 0x7f, RZ, 0xc0, !PT ;  /* 0x0000007f00ff7812 */ /* 0x000fe4000782c0ff */
[----:B0-----:R-:W-:Y:S02]  /*8610*/  LEA R19, R12, R9, 0x18 ;  /* 0x000000090c137211 */ /* 0x001fe400078ec0ff */
[----:B------:R-:W-:-:S09]  /*8620*/  SHF.L.U32 R9, R7, 0x1f, RZ ;  /* 0x0000001f07097819 */ /* 0x000fd200000006ff */
[----:B------:R-:W0:Y:S01]  /*8630*/  @!P1 LDC R12, c[0x0][0x500] ;  /* 0x00014000ff0c9b82 */ /* 0x000e220000000800 */
[----:B------:R-:W-:-:S04]  /*8640*/  IMAD R20, R8, 0x8, R19 ;  /* 0x0000000808147824 */ /* 0x000fc800078e0213 */
[----:B------:R-:W1:Y:S02]  /*8650*/  SYNCS.PHASECHK.TRANS64.TRYWAIT P0, [R20+URZ+0x18], R9 ;  /* 0x00001809140075a7 */ /* 0x000e64000800017f */
[----:B-1----:R-:W-:Y:S05]  /*8660*/  @!P0 BRA `(.L_x_179) ;  /* 0x0000000c00488947 */ /* 0x002fea0003800000 */
.L_x_197:
[----:B-1----:R-:W-:Y:S01]  /*8670*/  PRMT R9, R14, 0x9910, RZ ;  /* 0x000099100e097816 */ /* 0x002fe200000000ff */
[----:B0-----:R0:W-:Y:S03]  /*8680*/  @!P1 SYNCS.ARRIVE.TRANS64 RZ, [R20+URZ], R12 ;  /* 0x0000000c14ff99a7 */ /* 0x0011e6000800003f */
[----:B------:R-:W-:-:S13]  /*8690*/  ISETP.NE.AND P0, PT, R9, 0x2, PT ;  /* 0x000000020900780c */ /* 0x000fda0003f05270 */
[----:B0-----:R-:W-:Y:S05]  /*86a0*/  @P0 BRA `(.L_x_180) ;  /* 0x0000000000040947 */ /* 0x001fea0003800000 */
[----:B------:R-:W-:Y:S01]  /*86b0*/  BPT.TRAP 0x1 ;  /* 0x000000040000795c */ /* 0x000fe20000300000 */
.L_x_180:
[----:B------:R-:W-:Y:S01]  /*86c0*/  R2UR UR8, R8 ;  /* 0x00000000080872ca */ /* 0x000fe200000e0000 */
[----:B------:R-:W-:Y:S01]  /*86d0*/  VIADD R6, R6, 0xffffffff ;  /* 0xffffffff06067836 */ /* 0x000fe20000000000 */
[----:B------:R-:W-:Y:S01]  /*86e0*/  R2UR UR18, R19 ;  /* 0x00000000131272ca */ /* 0x000fe200000e0000 */
[----:B------:R-:W-:Y:S01]  /*86f0*/  UIADD3 UR14, UP0, UR24, 0xf0, URZ ;  /* 0x000000f0180e7890 */ /* 0x000fe2000ff1e03f */
[----:B------:R-:W-:Y:S01]  /*8700*/  R2UR UR20, R18 ;  /* 0x00000000121472ca */ /* 0x000fe200000e0000 */
[----:B------:R-:W-:Y:S01]  /*8710*/  UIADD3 UR26, UP1, UR24, 0x1f0, URZ ;  /* 0x000001f0181a7890 */ /* 0x000fe2000ff3e03f */
[----:B------:R-:W-:Y:S01]  /*8720*/  R2UR UR9, R20 ;  /* 0x00000000140972ca */ /* 0x000fe200000e0000 */
[----:B------:R-:W-:Y:S01]  /*8730*/  UIADD3.X UR15, URZ, UR25, URZ, UP0, !UPT ;  /* 0x000000193f0f7290 */ /* 0x000fe200087fe43f */
[----:B------:R-:W-:Y:S01]  /*8740*/  R2UR UR10, R21 ;  /* 0x00000000150a72ca */ /* 0x000fe200000e0000 */
[----:B------:R-:W-:Y:S01]  /*8750*/  VIADD R8, R8, 0x1 ;  /* 0x0000000108087836 */ /* 0x000fe20000000000 */
[----:B------:R-:W-:Y:S01]  /*8760*/  R2UR UR12, R16 ;  /* 0x00000000100c72ca */ /* 0x000fe200000e0000 */
[----:B------:R-:W-:Y:S01]  /*8770*/  UIADD3.X UR27, URZ, UR25, URZ, UP1, !UPT ;  /* 0x000000193f1b7290 */ /* 0x000fe20008ffe43f */
[----:B------:R-:W-:Y:S01]  /*8780*/  R2UR UR21, R17 ;  /* 0x00000000111572ca */ /* 0x000fe200000e0000 */
[----:B------:R-:W-:Y:S01]  /*8790*/  USHF.L.U32 UR8, UR8, 0xc, URZ ;  /* 0x0000000c08087899 */ /* 0x000fe2000800063f */
[----:B------:R-:W-:Y:S01]  /*87a0*/  ISETP.GT.AND P1, PT, R6, 0x1, PT ;  /* 0x000000010600780c */ /* 0x000fe20003f24270 */
[----:B------:R-:W-:Y:S01]  /*87b0*/  UMOV UR16, 0x0 ;  /* 0x0000000000107882 */ /* 0x000fe20000000000 */
[----:B------:R-:W-:Y:S01]  /*87c0*/  UMOV UR17, 0x10000000 ;  /* 0x1000000000117882 */ /* 0x000fe20000000000 */
[----:B------:R-:W-:Y:S01]  /*87d0*/  ULOP3.LUT UR11, UR8, 0x800, UR4, 0xf8, !UPT ;  /* 0x00000800080b7892 */ /* 0x000fe2000f8ef804 */
[C---:B------:R-:W-:Y:S01]  /*87e0*/  ISETP.NE.AND P0, PT, R8.reuse, 0x3, PT ;  /* 0x000000030800780c */ /* 0x040fe20003f05270 */
[----:B------:R-:W-:Y:S01]  /*87f0*/  UIADD3 UR8, UR18, 0x100, UR8 ;  /* 0x0000010012087890 */ /* 0x000fe2000fffe008 */
[----:B------:R-:W-:Y:S01]  /*8800*/  VIADD R21, R21, 0x20 ;  /* 0x0000002015157836 */ /* 0x000fe20000000000 */
[----:B------:R-:W-:Y:S01]  /*8810*/  UIADD3 UR18, UR18, 0x3100, UR11 ;  /* 0x0000310012127890 */ /* 0x000fe2000fffe00b */
[----:B------:R-:W-:Y:S01]  /*8820*/  SEL R12, RZ, 0x1, P0 ;  /* 0x00000001ff0c7807 */ /* 0x000fe20000000000 */
[----:B------:R-:W-:Y:S01]  /*8830*/  UMOV UR28, 0x30000 ;  /* 0x00030000001c7882 */ /* 0x000fe20000000000 */
[----:B------:R-:W-:Y:S01]  /*8840*/  UMOV UR11, UR20 ;  /* 0x00000014000b7c82 */ /* 0x000fe20008000000 */
[----:B------:R-:W-:-:S02]  /*8850*/  SEL R8, R8, RZ, P0 ;  /* 0x000000ff08087207 */ /* 0x000fc40000000000 */
[----:B------:R-:W-:Y:S01]  /*8860*/  LOP3.LUT R7, R7, R12, RZ, 0x3c, !PT ;  /* 0x0000000c07077212 */ /* 0x000fe200078e3cff */
[----:B------:R0:W-:Y:S02]  /*8870*/  UTMALDG.3D [UR8], [UR14], desc[UR16] ;  /* 0x000010080e0075b4 */ /* 0x0001e40008011000 */
[----:B0-----:R-:W-:Y:S01]  /*8880*/  UMOV UR8, UR18 ;  /* 0x0000001200087c82 */ /* 0x001fe20008000000 */
[----:B------:R-:W-:Y:S02]  /*8890*/  UMOV UR11, UR21 ;  /* 0x00000015000b7c82 */ /* 0x000fe40008000000 */
[----:B------:R0:W-:Y:S02]  /*88a0*/  UTMALDG.3D.MULTICAST [UR8], [UR26], UR28, desc[UR16] ;  /* 0x000010081a0073b4 */ /* 0x0001e4000801181c */
[----:B0-----:R-:W-:Y:S05]  /*88b0*/  @P1 BRA `(.L_x_181) ;  /* 0xfffffffc00481947 */ /* 0x001fea000383ffff */
.L_x_178:
[----:B------:R-:W-:Y:S05]  /*88c0*/  BSYNC B1 ;  /* 0x0000000000017941 */ /* 0x000fea0003800000 */
.L_x_177:
[----:B------:R-:W-:Y:S01]  /*88d0*/  LOP3.LUT P1, RZ, R13, 0xff, RZ, 0xc0, !PT ;  /* 0x000000ff0dff7812 */ /* 0x000fe2000782c0ff */
[C---:B------:R-:W-:Y:S01]  /*88e0*/  IMAD.IADD R15, R10.reuse, 0x1, R15 ;  /* 0x000000010a0f7824 */ /* 0x040fe200078e020f */
[----:B------:R-:W-:Y:S01]  /*88f0*/  ULDC.64 UR8, c[0x0][0x650] ;  /* 0x0001940000087ab9 */ /* 0x000fe20000000a00 */
[C---:B------:R-:W-:Y:S01]  /*8900*/  ISETP.GE.U32.AND P3, PT, R10.reuse, 0x3, PT ;  /* 0x000000030a00780c */ /* 0x040fe20003f66070 */
[----:B------:R-:W-:Y:S01]  /*8910*/  BSSY B1, `(.L_x_182) ;  /* 0x0000069000017945 */ /* 0x000fe20003800000 */
[----:B------:R-:W-:Y:S01]  /*8920*/  IMAD.MOV.U32 R17, RZ, RZ, -0x1 ;  /* 0xffffffffff117424 */ /* 0x000fe200078e00ff */
[----:B------:R-:W-:Y:S01]  /*8930*/  ISETP.GT.U32.AND P0, PT, R15, 0x2, PT ;  /* 0x000000020f00780c */ /* 0x000fe20003f04070 */
[----:B------:R-:W-:Y:S01]  /*8940*/  IMAD.MOV.U32 R16, RZ, RZ, -0x1 ;  /* 0xffffffffff107424 */ /* 0x000fe200078e00ff */
[----:B------:R-:W-:Y:S02]  /*8950*/  PRMT R13, RZ, 0x7610, R13 ;  /* 0x00007610ff0d7816 */ /* 0x000fe4000000000d */
[----:B------:R-:W-:-:S03]  /*8960*/  ISETP.LT.U32.AND P0, PT, R10, 0x3, P0 ;  /* 0x000000030a00780c */ /* 0x000fc60000701070 */
[----:B------:R-:W0:Y:S01]  /*8970*/  @P1 S2R R7, SR_CgaCtaId ;  /* 0x0000000000071919 */ /* 0x000e220000008800 */
[----:B------:R-:W-:-:S04]  /*8980*/  @P1 MOV R6, 0x400 ;  /* 0x0000040000061802 */ /* 0x000fc80000000f00 */
[----:B0-----:R-:W-:Y:S01]  /*8990*/  @P1 LEA R8, R7, R6, 0x18 ;  /* 0x0000000607081211 */ /* 0x001fe200078ec0ff */
[----:B------:R-:W-:Y:S01]  /*89a0*/  IMAD.WIDE.U32 R6, R15, -0x55555555, RZ ;  /* 0xaaaaaaab0f067825 */ /* 0x000fe200078e00ff */
[----:B------:R-:W-:Y:S02]  /*89b0*/  SEL R6, RZ, 0x1, !P0 ;  /* 0x00000001ff067807 */ /* 0x000fe40004000000 */
[----:B------:R0:W-:Y:S01]  /*89c0*/  @P1 SYNCS.ARRIVE.TRANS64.A1T0 RZ, [R8+URZ+0x48], RZ ;  /* 0x000048ff08ff19a7 */ /* 0x0001e2000810003f */
[----:B------:R-:W-:Y:S02]  /*89d0*/  IADD3 R2, P1, R2, UR22, RZ ;  /* 0x0000001602027c10 */ /* 0x000fe4000ff3e0ff */
[----:B------:R-:W-:Y:S01]  /*89e0*/  LOP3.LUT R11, R11, R6, RZ, 0x3c, !PT ;  /* 0x000000060b0b7212 */ /* 0x000fe200078e3cff */
[----:B------:R-:W-:Y:S01]  /*89f0*/  IMAD.MOV.U32 R6, RZ, RZ, -0x1 ;  /* 0xffffffffff067424 */ /* 0x000fe200078e00ff */
[----:B------:R-:W-:Y:S02]  /*8a00*/  IADD3.X R3, R3, UR13, RZ, P1, !PT ;  /* 0x0000000d03037c10 */ /* 0x000fe40008ffe4ff */
[----:B------:R-:W-:-:S02]  /*8a10*/  ISETP.GE.U32.AND P0, PT, R2, UR8, PT ;  /* 0x0000000802007c0c */ /* 0x000fc4000bf06070 */
[----:B0-----:R-:W-:Y:S02]  /*8a20*/  SHF.R.U32.HI R8, RZ, 0x1, R7 ;  /* 0x00000001ff087819 */ /* 0x001fe40000011607 */
[----:B------:R-:W-:Y:S02]  /*8a30*/  ISETP.GE.U32.AND.EX P0, PT, R3, UR9, PT, P0 ;  /* 0x0000000903007c0c */ /* 0x000fe4000bf06100 */
[----:B------:R-:W-:Y:S01]  /*8a40*/  @P3 LOP3.LUT R11, R11, 0x1, R8, 0x78, !PT ;  /* 0x000000010b0b3812 */ /* 0x000fe200078e7808 */
[----:B------:R-:W-:Y:S01]  /*8a50*/  IMAD R15, R8, -0x3, R15 ;  /* 0xfffffffd080f7824 */ /* 0x000fe200078e020f */
[----:B------:R-:W-:-:S09]  /*8a60*/  PRMT R7, RZ, 0x7610, R7 ;  /* 0x00007610ff077816 */ /* 0x000fd20000000007 */
[----:B------:R-:W-:Y:S05]  /*8a70*/  @P0 BRA `(.L_x_183) ;  /* 0x0000000400480947 */ /* 0x000fea0003800000 */
[----:B------:R-:W0:Y:S01]  /*8a80*/  S2R R17, SR_CTAID.X ;  /* 0x0000000000117919 */ /* 0x000e220000002500 */
[----:B------:R-:W-:Y:S01]  /*8a90*/  ULDC.64 UR8, c[0x0][0x628] ;  /* 0x00018a0000087ab9 */ /* 0x000fe20000000a00 */
[----:B------:R-:W1:Y:S01]  /*8aa0*/  LDC R18, c[0x0][0x144] ;  /* 0x00005100ff127b82 */ /* 0x000e620000000800 */
[----:B------:R-:W-:Y:S01]  /*8ab0*/  ISETP.NE.U32.AND P0, PT, RZ, UR8, PT ;  /* 0x00000008ff007c0c */ /* 0x000fe2000bf05070 */
[----:B------:R-:W2:Y:S01]  /*8ac0*/  S2R R12, SR_CTAID.Y ;  /* 0x00000000000c7919 */ /* 0x000ea20000002600 */
[----:B------:R-:W-:Y:S01]  /*8ad0*/  ULDC UR10, c[0x0][0x150] ;  /* 0x00005400000a7ab9 */ /* 0x000fe20000000800 */
[----:B------:R-:W-:Y:S01]  /*8ae0*/  ULDC UR11, c[0x0][0x630] ;  /* 0x00018c00000b7ab9 */ /* 0x000fe20000000800 */
[----:B------:R-:W-:Y:S01]  /*8af0*/  ISETP.NE.AND.EX P0, PT, RZ, UR9, PT, P0 ;  /* 0x00000009ff007c0c */ /* 0x000fe2000bf05300 */
[----:B------:R-:W-:Y:S01]  /*8b00*/  IMAD.MOV.U32 R6, RZ, RZ, R2 ;  /* 0x000000ffff067224 */ /* 0x000fe200078e0002 */
[----:B0-----:R-:W-:-:S05]  /*8b10*/  I2FP.F32.U32 R7, R17 ;  /* 0x0000001100077245 */ /* 0x001fca0000201000 */
[----:B------:R-:W-:Y:S01]  /*8b20*/  FMUL R20, R7, UR10 ;  /* 0x0000000a07147c20 */ /* 0x000fe20008400000 */
[----:B------:R-:W-:-:S05]  /*8b30*/  IMAD.MOV.U32 R7, RZ, RZ, R3 ;  /* 0x000000ffff077224 */ /* 0x000fca00078e0003 */
[----:B--2---:R-:W-:Y:S05]  /*8b40*/  @!P0 BRA `(.L_x_184) ;  /* 0x0000000000288947 */ /* 0x004fea0003800000 */
[----:B------:R-:W-:Y:S02]  /*8b50*/  ULDC UR10, c[0x0][0x634] ;  /* 0x00018d00000a7ab9 */ /* 0x000fe40000000800 */
[----:B------:R-:W-:-:S05]  /*8b60*/  IADD3 R7, P0, R2, UR10, RZ ;  /* 0x0000000a02077c10 */ /* 0x000fca000ff1e0ff */
[----:B------:R-:W-:-:S04]  /*8b70*/  IMAD.X R19, RZ, RZ, R3, P0 ;  /* 0x000000ffff137224 */ /* 0x000fc800000e0603 */
[----:B------:R-:W-:-:S04]  /*8b80*/  IMAD.WIDE.U32 R8, R19, UR8, RZ ;  /* 0x0000000813087c25 */ /* 0x000fc8000f8e00ff */
[----:B------:R-:W-:-:S04]  /*8b90*/  IMAD.WIDE.U32 R8, P0, R7, UR9, R8 ;  /* 0x0000000907087c25 */ /* 0x000fc8000f800008 */
[----:B------:R-:W-:-:S04]  /*8ba0*/  IMAD.WIDE.U32 R6, R7, UR8, RZ ;  /* 0x0000000807067c25 */ /* 0x000fc8000f8e00ff */
[----:B------:R-:W-:Y:S01]  /*8bb0*/  IMAD.MOV.U32 R6, RZ, RZ, R9 ;  /* 0x000000ffff067224 */ /* 0x000fe200078e0009 */
[----:B------:R-:W-:Y:S01]  /*8bc0*/  IADD3 RZ, P1, R7, R8, RZ ;  /* 0x0000000807ff7210 */ /* 0x000fe20007f3e0ff */
[----:B------:R-:W-:-:S04]  /*8bd0*/  IMAD.X R7, RZ, RZ, RZ, P0 ;  /* 0x000000ffff077224 */ /* 0x000fc800000e06ff */
[----:B------:R-:W-:-:S08]  /*8be0*/  IMAD.WIDE.U32.X R6, R19, UR9, R6, P1 ;  /* 0x0000000913067c25 */ /* 0x000fd000088e0406 */
.L_x_184:
[--C-:B------:R-:W-:Y:S01]  /*8bf0*/  SHF.R.U64 R16, R6, UR11, R7.reuse ;  /* 0x0000000b06107c19 */ /* 0x100fe20008001207 */
[----:B------:R-:W0:Y:S01]  /*8c00*/  F2I.U32.TRUNC.NTZ R20, R20 ;  /* 0x0000001400147305 */ /* 0x000e22000020f000 */
[----:B------:R-:W-:Y:S01]  /*8c10*/  SHF.R.U32.HI R6, RZ, UR11, R7 ;  /* 0x0000000bff067c19 */ /* 0x000fe20008011607 */
[----:B------:R-:W-:Y:S01]  /*8c20*/  ULDC.64 UR8, c[0x0][0x620] ;  /* 0x0001880000087ab9 */ /* 0x000fe20000000a00 */
[----:B------:R-:W-:Y:S01]  /*8c30*/  IADD3 R9, P0, RZ, -R16, RZ ;  /* 0x80000010ff097210 */ /* 0x000fe20007f1e0ff */
[----:B------:R-:W-:Y:S01]  /*8c40*/  ULDC.64 UR10, c[0x0][0x640] ;  /* 0x00019000000a7ab9 */ /* 0x000fe20000000a00 */
[----:B------:R-:W2:Y:S03]  /*8c50*/  LDC R21, c[0x0][0x148] ;  /* 0x00005200ff157b82 */ /* 0x000ea60000000800 */
[----:B------:R-:W-:Y:S01]  /*8c60*/  IMAD.X R6, RZ, RZ, ~R6, P0 ;  /* 0x000000ffff067224 */ /* 0x000fe200000e0e06 */
[----:B------:R-:W-:-:S03]  /*8c70*/  ISETP.NE.U32.AND P0, PT, RZ, UR10, PT ;  /* 0x0000000aff007c0c */ /* 0x000fc6000bf05070 */
[----:B------:R-:W-:Y:S01]  /*8c80*/  IMAD R8, R6, UR8, RZ ;  /* 0x0000000806087c24 */ /* 0x000fe2000f8e02ff */
[----:B------:R-:W-:Y:S01]  /*8c90*/  ISETP.NE.AND.EX P0, PT, RZ, UR11, PT, P0 ;  /* 0x0000000bff007c0c */ /* 0x000fe2000bf05300 */
[----:B------:R-:W-:Y:S01]  /*8ca0*/  IMAD.WIDE.U32 R6, R9, UR8, R2 ;  /* 0x0000000809067c25 */ /* 0x000fe2000f8e0002 */
[----:B------:R-:W-:-:S03]  /*8cb0*/  ULDC UR8, c[0x0][0x618] ;  /* 0x0001860000087ab9 */ /* 0x000fc60000000800 */
[----:B------:R-:W-:Y:S01]  /*8cc0*/  IMAD R9, R9, UR9, R8 ;  /* 0x0000000909097c24 */ /* 0x000fe2000f8e0208 */
[----:B------:R-:W-:Y:S01]  /*8cd0*/  ULDC UR9, c[0x0][0x154] ;  /* 0x0000550000097ab9 */ /* 0x000fe20000000800 */
[----:B0-----:R-:W-:Y:S02]  /*8ce0*/  IMAD.MOV R8, RZ, RZ, -R20 ;  /* 0x000000ffff087224 */ /* 0x001fe400078e0a14 */
[----:B------:R-:W-:Y:S02]  /*8cf0*/  IMAD.IADD R7, R7, 0x1, R9 ;  /* 0x0000000107077824 */ /* 0x000fe400078e0209 */
[----:B-1----:R-:W-:Y:S01]  /*8d00*/  IMAD R17, R18, R8, R17 ;  /* 0x0000000812117224 */ /* 0x002fe200078e0211 */
[----:B------:R-:W-:Y:S02]  /*8d10*/  I2FP.F32.U32 R8, R12 ;  /* 0x0000000c00087245 */ /* 0x000fe40000201000 */
[--C-:B------:R-:W-:Y:S02]  /*8d20*/  SHF.R.U64 R18, R6, UR8, R7.reuse ;  /* 0x0000000806127c19 */ /* 0x100fe40008001207 */
[----:B------:R-:W-:Y:S01]  /*8d30*/  SHF.R.U32.HI R7, RZ, UR8, R7 ;  /* 0x00000008ff077c19 */ /* 0x000fe20008011607 */
[----:B------:R-:W-:Y:S01]  /*8d40*/  FMUL R8, R8, UR9 ;  /* 0x0000000908087c20 */ /* 0x000fe20008400000 */
[----:B------:R-:W-:-:S02]  /*8d50*/  ULDC UR8, c[0x0][0x608] ;  /* 0x0001820000087ab9 */ /* 0x000fc40000000800 */
[--C-:B------:R-:W-:Y:S01]  /*8d60*/  SHF.R.U64 R20, R18, UR8, R7.reuse ;  /* 0x0000000812147c19 */ /* 0x100fe20008001207 */
[----:B------:R0:W1:Y:S01]  /*8d70*/  F2I.U32.TRUNC.NTZ R22, R8 ;  /* 0x0000000800167305 */ /* 0x000062000020f000 */
[----:B------:R-:W-:Y:S01]  /*8d80*/  SHF.R.U32.HI R7, RZ, UR8, R7 ;  /* 0x00000008ff077c19 */ /* 0x000fe20008011607 */
[----:B------:R-:W-:-:S03]  /*8d90*/  ULDC UR8, c[0x0][0x658] ;  /* 0x0001960000087ab9 */ /* 0x000fc60000000800 */
[--C-:B------:R-:W-:Y:S02]  /*8da0*/  SHF.R.U64 R19, R20, UR8, R7.reuse ;  /* 0x0000000814137c19 */ /* 0x100fe40008001207 */
[----:B------:R-:W-:-:S03]  /*8db0*/  SHF.R.U32.HI R23, RZ, UR8, R7 ;  /* 0x00000008ff177c19 */ /* 0x000fc60008011607 */
[----:B------:R-:W-:Y:S02]  /*8dc0*/  IMAD.MOV.U32 R6, RZ, RZ, R19 ;  /* 0x000000ffff067224 */ /* 0x000fe400078e0013 */
[----:B------:R-:W-:Y:S01]  /*8dd0*/  IMAD.MOV.U32 R7, RZ, RZ, R23 ;  /* 0x000000ffff077224 */ /* 0x000fe200078e0017 */
[----:B0-----:R-:W-:Y:S06]  /*8de0*/  @!P0 BRA `(.L_x_185) ;  /* 0x0000000000288947 */ /* 0x001fec0003800000 */
        /* <DEDUP_REMOVED lines=10> */
.L_x_185:
[----:B------:R-:W-:Y:S01]  /*8e90*/  ULDC UR8, c[0x0][0x648] ;  /* 0x0001920000087ab9 */ /* 0x000fe20000000800 */
[----:B-1----:R-:W-:Y:S01]  /*8ea0*/  IMAD.MOV R22, RZ, RZ, -R22 ;  /* 0x000000ffff167224 */ /* 0x002fe200078e0a16 */
[----:B------:R-:W-:Y:S01]  /*8eb0*/  SHF.R.U64 R7, R6, UR8, R7 ;  /* 0x0000000806077c19 */ /* 0x000fe20008001207 */
[----:B------:R-:W-:Y:S01]  /*8ec0*/  ULDC UR8, c[0x0][0x638] ;  /* 0x00018e0000087ab9 */ /* 0x000fe20000000800 */
[----:B------:R-:W-:Y:S01]  /*8ed0*/  LOP3.LUT R6, R20, UR19, RZ, 0xc0, !PT ;  /* 0x0000001314067c12 */ /* 0x000fe2000f8ec0ff */
[----:B--2---:R-:W-:Y:S01]  /*8ee0*/  @P2 IMAD R17, R21, R22, R12 ;  /* 0x0000001615112224 */ /* 0x004fe200078e020c */
[----:B------:R-:W-:Y:S01]  /*8ef0*/  LOP3.LUT R18, R18, UR5, RZ, 0xc0, !PT ;  /* 0x0000000512127c12 */ /* 0x000fe2000f8ec0ff */
[----:B------:R-:W-:Y:S01]  /*8f00*/  IMAD.MOV R8, RZ, RZ, -R7 ;  /* 0x000000ffff087224 */ /* 0x000fe200078e0a07 */
[----:B------:R-:W-:Y:S01]  /*8f10*/  ULDC UR9, c[0x0][0x610] ;  /* 0x0001840000097ab9 */ /* 0x000fe20000000800 */
[----:B------:R-:W-:Y:S02]  /*8f20*/  IMAD R6, R7, UR6, R6 ;  /* 0x0000000607067c24 */ /* 0x000fe4000f8e0206 */
[----:B------:R-:W-:Y:S01]  /*8f30*/  IMAD R19, R8, UR8, R19 ;  /* 0x0000000808137c24 */ /* 0x000fe2000f8e0213 */
[----:B------:R-:W-:Y:S01]  /*8f40*/  ULDC UR8, c[0x0][0x600] ;  /* 0x0001800000087ab9 */ /* 0x000fe20000000800 */
[----:B------:R-:W-:-:S02]  /*8f50*/  IMAD R6, R6, UR9, R17 ;  /* 0x0000000906067c24 */ /* 0x000fc4000f8e0211 */
[----:B------:R-:W-:Y:S02]  /*8f60*/  IMAD R19, R19, UR8, R18 ;  /* 0x0000000813137c24 */ /* 0x000fe4000f8e0212 */
[----:B------:R-:W-:-:S03]  /*8f70*/  IMAD.MOV.U32 R7, RZ, RZ, 0x1 ;  /* 0x00000001ff077424 */ /* 0x000fc600078e00ff */
[----:B------:R-:W-:Y:S02]  /*8f80*/  SEL R17, R19, R6, !P2 ;  /* 0x0000000613117207 */ /* 0x000fe40005000000 */
[----:B------:R-:W-:-:S07]  /*8f90*/  SEL R6, R6, R19, !P2 ;  /* 0x0000001306067207 */ /* 0x000fce0005000000 */
.L_x_183:
[----:B------:R-:W-:Y:S05]  /*8fa0*/  BSYNC B1 ;  /* 0x0000000000017941 */ /* 0x000fea0003800000 */
.L_x_182:
[----:B------:R-:W-:-:S13]  /*8fb0*/  LOP3.LUT P0, RZ, R7, 0xff, RZ, 0xc0, !PT ;  /* 0x000000ff07ff7812 */ /* 0x000fda000780c0ff */
[----:B------:R-:W-:Y:S05]  /*8fc0*/  @P0 BRA `(.L_x_186) ;  /* 0xfffffff400500947 */ /* 0x000fea000383ffff */
[----:B------:R-:W-:Y:S05]  /*8fd0*/  BSYNC B0 ;  /* 0x0000000000007941 */ /* 0x000fea0003800000 */
.L_x_175:
[----:B------:R-:W-:-:S03]  /*8fe0*/  UMOV UR8, 0xffffffff ;  /* 0xffffffff00087882 */ /* 0x000fc60000000000 */
[----:B------:R-:W-:Y:S05]  /*8ff0*/  BRA.DIV UR8, `(.L_x_187) ;  /* 0x0000000208f87947 */ /* 0x000fea000b800000 */
[----:B------:R-:W-:-:S13]  /*9000*/  ELECT P0, URZ, PT ;  /* 0x00000000003f782f */ /* 0x000fda0003800000 */
.L_x_200:
[----:B------:R-:W-:Y:S04]  /*9010*/  BSSY B0, `(.L_x_188) ;  /* 0x0000022000007945 */ /* 0x000fe80003800000 */
[----:B------:R-:W-:Y:S05]  /*9020*/  @!P0 BRA `(.L_x_189) ;  /* 0x0000000000808947 */ /* 0x000fea0003800000 */
[----:B------:R-:W-:-:S04]  /*9030*/  LOP3.LUT R4, R4, 0x2, RZ, 0xfc, !PT ;  /* 0x0000000204047812 */ /* 0x000fc800078efcff */
[----:B------:R-:W-:-:S13]  /*9040*/  ISETP.NE.AND P0, PT, R4, 0x3, PT ;  /* 0x000000030400780c */ /* 0x000fda0003f05270 */
[----:B------:R-:W-:Y:S05]  /*9050*/  @!P0 BRA `(.L_x_190) ;  /* 0x0000000000048947 */ /* 0x000fea0003800000 */
[----:B------:R-:W-:Y:S01]  /*9060*/  BPT.TRAP 0x1 ;  /* 0x000000040000795c */ /* 0x000fe20000300000 */
.L_x_190:
[----:B------:R-:W0:Y:S01]  /*9070*/  S2R R3, SR_CgaCtaId ;  /* 0x0000000000037919 */ /* 0x000e220000008800 */
[----:B------:R-:W-:-:S04]  /*9080*/  MOV R0, 0x400 ;  /* 0x0000040000007802 */ /* 0x000fc80000000f00 */
[----:B0-----:R-:W-:Y:S02]  /*9090*/  LEA R0, R3, R0, 0x18 ;  /* 0x0000000003007211 */ /* 0x001fe400078ec0ff */
[----:B------:R-:W-:-:S03]  /*90a0*/  SHF.L.U32 R3, R11, 0x1f, RZ ;  /* 0x0000001f0b037819 */ /* 0x000fc600000006ff */
[----:B------:R-:W-:-:S04]  /*90b0*/  VIADD R0, R0, 0x18 ;  /* 0x0000001800007836 */ /* 0x000fc80000000000 */
[C---:B------:R-:W-:Y:S02]  /*90c0*/  IMAD R4, R15.reuse, 0x8, R0 ;  /* 0x000000080f047824 */ /* 0x040fe400078e0200 */
[----:B------:R-:W-:Y:S02]  /*90d0*/  VIADD R15, R15, 0x1 ;  /* 0x000000010f0f7836 */ /* 0x000fe40000000000 */
[----:B------:R-:W0:Y:S03]  /*90e0*/  SYNCS.PHASECHK.TRANS64.TRYWAIT P0, [R4+URZ], R3 ;  /* 0x00000003040075a7 */ /* 0x000e26000800017f */
[----:B------:R-:W-:-:S04]  /*90f0*/  ISETP.NE.AND P1, PT, R15, 0x3, PT ;  /* 0x000000030f00780c */ /* 0x000fc80003f25270 */
[----:B------:R-:W-:Y:S02]  /*9100*/  SEL R2, RZ, 0x1, P1 ;  /* 0x00000001ff027807 */ /* 0x000fe40000800000 */
[----:B------:R-:W-:Y:S02]  /*9110*/  SEL R15, R15, RZ, P1 ;  /* 0x000000ff0f0f7207 */ /* 0x000fe40000800000 */
[----:B------:R-:W-:-:S03]  /*9120*/  LOP3.LUT R11, R11, R2, RZ, 0x3c, !PT ;  /* 0x000000020b0b7212 */ /* 0x000fc600078e3cff */
[----:B------:R-:W-:Y:S01]  /*9130*/  IMAD R6, R15, 0x8, R0 ;  /* 0x000000080f067824 */ /* 0x000fe200078e0200 */
[----:B------:R-:W-:Y:S01]  /*9140*/  SHF.L.U32 R5, R11, 0x1f, RZ ;  /* 0x0000001f0b057819 */ /* 0x000fe200000006ff */
[----:B0-----:R-:W-:Y:S06]  /*9150*/  @!P0 BRA `(.L_x_191) ;  /* 0x0000000000c08947 */ /* 0x001fec0003800000 */
.L_x_201:
[----:B------:R-:W1:Y:S01]  /*9160*/  SYNCS.PHASECHK.TRANS64.TRYWAIT P0, [R6+URZ], R5 ;  /* 0x00000005060075a7 */ /* 0x000e62000800017f */
[----:B------:R-:W-:-:S05]  /*9170*/  VIADD R2, R15, 0x1 ;  /* 0x000000010f027836 */ /* 0x000fca0000000000 */
[----:B------:R-:W-:-:S04]  /*9180*/  ISETP.NE.AND P1, PT, R2, 0x3, PT ;  /* 0x000000030200780c */ /* 0x000fc80003f25270 */
[----:B0-----:R-:W-:Y:S02]  /*9190*/  SEL R4, RZ, 0x1, P1 ;  /* 0x00000001ff047807 */ /* 0x001fe40000800000 */
[----:B------:R-:W-:Y:S02]  /*91a0*/  SEL R3, R2, RZ, P1 ;  /* 0x000000ff02037207 */ /* 0x000fe40000800000 */
[----:B------:R-:W-:Y:S01]  /*91b0*/  LOP3.LUT R4, R11, R4, RZ, 0x3c, !PT ;  /* 0x000000040b047212 */ /* 0x000fe200078e3cff */
[----:B-1----:R-:W-:Y:S06]  /*91c0*/  @!P0 BRA `(.L_x_192) ;  /* 0x0000000000b88947 */ /* 0x002fec0003800000 */
.L_x_202:
[----:B------:R-:W-:Y:S01]  /*91d0*/  IMAD R3, R3, 0x8, R0 ;  /* 0x0000000803037824 */ /* 0x000fe200078e0200 */
[----:B------:R-:W-:-:S07]  /*91e0*/  SHF.L.U32 R0, R4, 0x1f, RZ ;  /* 0x0000001f04007819 */ /* 0x000fce00000006ff */
.L_x_193:
[----:B-1----:R1:W2:Y:S02]  /*91f0*/  SYNCS.PHASECHK.TRANS64.TRYWAIT P0, [R3+URZ], R0 ;  /* 0x00000000030075a7 */ /* 0x0022a4000800017f */
[----:B--2---:R-:W-:Y:S05]  /*9200*/  @!P0 NANOSLEEP.SYNCS 0x989680 ;  /* 0x009896800000895d */ /* 0x004fea0003900000 */
[----:B------:R-:W2:Y:S02]  /*9210*/  @!P0 SYNCS.PHASECHK.TRANS64 P0, [R3+URZ], R0 ;  /* 0x00000000030085a7 */ /* 0x000ea4000800007f */
[----:B--2---:R-:W-:Y:S05]  /*9220*/  @!P0 BRA `(.L_x_193) ;  /* 0xfffffffc00f08947 */ /* 0x004fea000383ffff */
.L_x_189:
[----:B------:R-:W-:Y:S05]  /*9230*/  BSYNC B0 ;  /* 0x0000000000007941 */ /* 0x000fea0003800000 */
.L_x_188:
[----:B------:R-:W-:Y:S05]  /*9240*/  EXIT ;  /* 0x000000000000794d */ /* 0x000fea0003800000 */
.L_x_21:
[----:B-1----:R-:W-:-:S04]  /*9250*/  IMAD.U32 R13, RZ, RZ, UR6 ;  /* 0x00000006ff0d7e24 */ /* 0x002fc8000f8e00ff */
[----:B------:R1:W4:Y:S03]  /*9260*/  SYNCS.PHASECHK.TRANS64.TRYWAIT P0, [R13+URZ], R12 ;  /* 0x0000000c0d0075a7 */ /* 0x000326000800017f */
[----:B----4-:R-:W-:Y:S05]  /*9270*/  @!P0 NANOSLEEP.SYNCS 0x989680 ;  /* 0x009896800000895d */ /* 0x010fea0003900000 */
[----:B------:R-:W4:Y:S02]  /*9280*/  @!P0 SYNCS.PHASECHK.TRANS64 P0, [R13+URZ], R12 ;  /* 0x0000000c0d0085a7 */ /* 0x000f24000800007f */
[----:B----4-:R-:W-:Y:S05]  /*9290*/  @!P0 BRA `(.L_x_21) ;  /* 0xfffffffc00ec8947 */ /* 0x010fea000383ffff */
[----:B------:R-:W-:Y:S05]  /*92a0*/  BRA `(.L_x_20) ;  /* 0xffffff84004c7947 */ /* 0x000fea000383ffff */
.L_x_27:
[----:B-1----:R-:W-:-:S04]  /*92b0*/  IMAD.U32 R145, RZ, RZ, UR12 ;  /* 0x0000000cff917e24 */ /* 0x002fc8000f8e00ff */
[----:B------:R1:W4:Y:S03]  /*92c0*/  SYNCS.PHASECHK.TRANS64.TRYWAIT P0, [R145+URZ], R140 ;  /* 0x0000008c910075a7 */ /* 0x000326000800017f */
[----:B----4-:R-:W-:Y:S05]  /*92d0*/  @!P0 NANOSLEEP.SYNCS 0x989680 ;  /* 0x009896800000895d */ /* 0x010fea0003900000 */
[----:B------:R-:W4:Y:S02]  /*92e0*/  @!P0 SYNCS.PHASECHK.TRANS64 P0, [R145+URZ], R140 ;  /* 0x0000008c910085a7 */ /* 0x000f24000800007f */
[----:B----4-:R-:W-:Y:S05]  /*92f0*/  @!P0 BRA `(.L_x_27) ;  /* 0xfffffffc00ec8947 */ /* 0x010fea000383ffff */
[----:B------:R-:W-:Y:S05]  /*9300*/  BRA `(.L_x_26) ;  /* 0xffffff8c007c7947 */ /* 0x000fea000383ffff */
.L_x_176:
[----:B------:R-:W-:Y:S01]  /*9310*/  BSSY B1, `(.L_x_194) ;  /* 0x0000006000017945 */ /* 0x000fe20003800000 */
[----:B------:R-:W-:-:S07]  /*9320*/  IMAD.MOV.U32 R7, RZ, RZ, -0x1 ;  /* 0xffffffffff077424 */ /* 0x000fce00078e00ff */
[----:B------:R-:W-:Y:S05]  /*9330*/  WARPSYNC.COLLECTIVE R7, `(.L_x_195) ;  /* 0x00000000070c7348 */ /* 0x000fea0003c00000 */
[----:B------:R-:W-:Y:S02]  /*9340*/  ELECT P0, UR62, PT ;  /* 0x00000000003e782f */ /* 0x000fe40003800000 */
[----:B------:R-:W-:Y:S01]  /*9350*/  MOV R7, UR62 ;  /* 0x0000003e00077c02 */ /* 0x000fe20008000f00 */
[----:B------:R-:W-:Y:S10]  /*9360*/  ENDCOLLECTIVE ;  /* 0x000000000000791b */ /* 0x000ff40003800000 */
.L_x_195:
[----:B------:R-:W-:Y:S05]  /*9370*/  BSYNC B1 ;  /* 0x0000000000017941 */ /* 0x000fea0003800000 */
.L_x_194:
[----:B------:R-:W-:Y:S05]  /*9380*/  BRA `(.L_x_196) ;  /* 0xfffffff0006c7947 */ /* 0x000fea000383ffff */
.L_x_179:
[----:B-1----:R1:W2:Y:S02]  /*9390*/  SYNCS.PHASECHK.TRANS64.TRYWAIT P0, [R20+URZ+0x18], R9 ;  /* 0x00001809140075a7 */ /* 0x0022a4000800017f */
[----:B--2---:R-:W-:Y:S05]  /*93a0*/  @!P0 NANOSLEEP.SYNCS 0x989680 ;  /* 0x009896800000895d */ /* 0x004fea0003900000 */
[----:B------:R-:W2:Y:S02]  /*93b0*/  @!P0 SYNCS.PHASECHK.TRANS64 P0, [R20+URZ+0x18], R9 ;  /* 0x00001809140085a7 */ /* 0x000ea4000800007f */
[----:B--2---:R-:W-:Y:S05]  /*93c0*/  @!P0 BRA `(.L_x_179) ;  /* 0xfffffffc00f08947 */ /* 0x004fea000383ffff */
[----:B------:R-:W-:Y:S05]  /*93d0*/  BRA `(.L_x_197) ;  /* 0xfffffff000a47947 */ /* 0x000fea000383ffff */
.L_x_187:
[----:B------:R-:W-:Y:S01]  /*93e0*/  BSSY B0, `(.L_x_198) ;  /* 0x0000006000007945 */ /* 0x000fe20003800000 */
[----:B------:R-:W-:-:S07]  /*93f0*/  IMAD.MOV.U32 R7, RZ, RZ, -0x1 ;  /* 0xffffffffff077424 */ /* 0x000fce00078e00ff */
[----:B------:R-:W-:Y:S05]  /*9400*/  WARPSYNC.COLLECTIVE R7, `(.L_x_199) ;  /* 0x00000000070c7348 */ /* 0x000fea0003c00000 */
[----:B------:R-:W-:Y:S02]  /*9410*/  ELECT P0, UR62, PT ;  /* 0x00000000003e782f */ /* 0x000fe40003800000 */
[----:B------:R-:W-:Y:S01]  /*9420*/  MOV R7, UR62 ;  /* 0x0000003e00077c02 */ /* 0x000fe20008000f00 */
[----:B------:R-:W-:Y:S10]  /*9430*/  ENDCOLLECTIVE ;  /* 0x000000000000791b */ /* 0x000ff40003800000 */
.L_x_199:
[----:B------:R-:W-:Y:S05]  /*9440*/  BSYNC B0 ;  /* 0x0000000000007941 */ /* 0x000fea0003800000 */
.L_x_198:
[----:B------:R-:W-:Y:S05]  /*9450*/  BRA `(.L_x_200) ;  /* 0xfffffff800ec7947 */ /* 0x000fea000383ffff */
.L_x_191:
[----:B0-----:R0:W1:Y:S02]  /*9460*/  SYNCS.PHASECHK.TRANS64.TRYWAIT P0, [R4+URZ], R3 ;  /* 0x00000003040075a7 */ /* 0x001064000800017f */
[----:B-1----:R-:W-:Y:S05]  /*9470*/  @!P0 NANOSLEEP.SYNCS 0x989680 ;  /* 0x009896800000895d */ /* 0x002fea0003900000 */
[----:B------:R-:W1:Y:S02]  /*9480*/  @!P0 SYNCS.PHASECHK.TRANS64 P0, [R4+URZ], R3 ;  /* 0x00000003040085a7 */ /* 0x000e64000800007f */
[----:B-1----:R-:W-:Y:S05]  /*9490*/  @!P0 BRA `(.L_x_191) ;  /* 0xfffffffc00f08947 */ /* 0x002fea000383ffff */
[----:B------:R-:W-:Y:S05]  /*94a0*/  BRA `(.L_x_201) ;  /* 0xfffffffc002c7947 */ /* 0x000fea000383ffff */
.L_x_192:
[----:B0-----:R0:W1:Y:S02]  /*94b0*/  SYNCS.PHASECHK.TRANS64.TRYWAIT P0, [R6+URZ], R5 ;  /* 0x00000005060075a7 */ /* 0x001064000800017f */
[----:B-1----:R-:W-:Y:S05]  /*94c0*/  @!P0 NANOSLEEP.SYNCS 0x989680 ;  /* 0x009896800000895d */ /* 0x002fea0003900000 */
[----:B------:R-:W1:Y:S02]  /*94d0*/  @!P0 SYNCS.PHASECHK.TRANS64 P0, [R6+URZ], R5 ;  /* 0x00000005060085a7 */ /* 0x000e64000800007f */
[----:B-1----:R-:W-:Y:S05]  /*94e0*/  @!P0 BRA `(.L_x_192) ;  /* 0xfffffffc00f08947 */ /* 0x002fea000383ffff */
[----:B------:R-:W-:Y:S05]  /*94f0*/  BRA `(.L_x_202) ;  /* 0xfffffffc00347947 */ /* 0x000fea000383ffff */
.L_x_203:
[----:B------:R-:W-:-:S00]  /*9500*/  BRA `(.L_x_203) ;  /* 0xfffffffc00fc7947 */ /* 0x000fc0000383ffff */
[----:B------:R-:W-:-:S00]  /*9510*/  NOP ;  /* 0x0000000000007918 */ /* 0x000fc00000000000 */
        /* <DEDUP_REMOVED lines=14> */
.L_x_204:


//--------------------- .nv.shared._ZN7cutlass13device_kernelINS_4gemm6kernel13GemmUniversalIN4cute5tupleIJiiiiEEENS1_10collective13CollectiveMmaINS1_37MainloopSm90TmaGmmaWarpSpecializedFP8ILi3ENS5_IJNS4_1CILi2EEENSA_ILi1EEESC_EEENS1_35KernelTmaWarpSpecializedCooperativeEEENS5_IJNSA_ILi128EEESG_NSA_ILi32EEEEEENS_12float_e5m2_tENS5_IJlSC_lEEESJ_SK_NS4_8TiledMMAINS4_8MMA_AtomIJNS4_4SM904GMMA31MMA_64x128x32_F32E5M2E5M2_SS_TNILNSO_7ScaleInE1ELSQ_1EEEEEENS4_6LayoutISD_NS5_IJSC_NSA_ILi0EEESU_EEEEENS5_IJNS4_10UnderscoreESX_SX_EEEEENS4_13SM90_TMA_LOADENS4_14ComposedLayoutINS4_7SwizzleILi1ELi4ELi3EEENS4_18smem_ptr_flag_bitsILi8EEENST_INS5_IJNSA_ILi8EEESH_EEENS5_IJSH_SC_EEEEEEEvNS4_8identityENS4_23SM90_TMA_LOAD_MULTICASTES1A_vS1B_EENS_8epilogue10collective6detail29Sm90TmaWarpSpecializedAdapterINS1F_15DefaultEpilogueISJ_SK_SK_NS1E_6thread17LinearCombinationISJ_Li1EffLNS1J_9ScaleType4KindE0ELNS_15FloatRoundStyleE2ESJ_EENS1_15EpilogueDefaultEEEEEvvEEEEvNT_6ParamsE --------------------------
	.section	.nv.shared._ZN7cutlass13device_kernelINS_4gemm6kernel13GemmUniversalIN4cute5tupleIJiiiiEEENS1_10collective13CollectiveMmaINS1_37MainloopSm90TmaGmmaWarpSpecializedFP8ILi3ENS5_IJNS4_1CILi2EEENSA_ILi1EEESC_EEENS1_35KernelTmaWarpSpecializedCooperativeEEENS5_IJNSA_ILi128EEESG_NSA_ILi32EEEEEENS_12float_e5m2_tENS5_IJlSC_lEEESJ_SK_NS4_8TiledMMAINS4_8MMA_AtomIJNS4_4SM904GMMA31MMA_64x128x32_F32E5M2E5M2_SS_TNILNSO_7ScaleInE1ELSQ_1EEEEEENS4_6LayoutISD_NS5_IJSC_NSA_ILi0EEESU_EEEEENS5_IJNS4_10UnderscoreESX_SX_EEEEENS4_13SM90_TMA_LOADENS4_14ComposedLayoutINS4_7SwizzleILi1ELi4ELi3EEENS4_18smem_ptr_flag_bitsILi8EEENST_INS5_IJNSA_ILi8EEESH_EEENS5_IJSH_SC_EEEEEEEvNS4_8identityENS4_23SM90_TMA_LOAD_MULTICASTES1A_vS1B_EENS_8epilogue10collective6detail29Sm90TmaWarpSpecializedAdapterINS1F_15DefaultEpilogueISJ_SK_SK_NS1E_6thread17LinearCombinationISJ_Li1EffLNS1J_9ScaleType4KindE0ELNS_15FloatRoundStyleE2ESJ_EENS1_15EpilogueDefaultEEEEEvvEEEEvNT_6ParamsE,"aw",@nobits
	.sectionflags	@""
	.align	16
	.zero		1024


//--------------------- .nv.shared.reserved.0     --------------------------
	.section	.nv.shared.reserved.0,"aw",@nobits
	.weak		__nv_reservedSMEM_offset_0_alias
	.size		__nv_reservedSMEM_offset_0_alias, 0, 0
	.other		__nv_reservedSMEM_offset_0_alias,@"STO_CUDA_RESERVED_SHARED STV_DEFAULT"
__nv_reservedSMEM_offset_0_alias:
	.zero		0


//--------------------- .nv.global                --------------------------
	.section	.nv.global,"aw",@nobits
.nv.global:
	.type		_ZN39_INTERNAL_51cfa694_4_k_cu_de546ee7_48734cute1_E,@object
	.size		_ZN39_INTERNAL_51cfa694_4_k_cu_de546ee7_48734cute1_E,(_ZN39_INTERNAL_51cfa694_4_k_cu_de546ee7_48734cuda3std3__45__cpo6cbeginE - _ZN39_INTERNAL_51cfa694_4_k_cu_de546ee7_48734cute1_E)
_ZN39_INTERNAL_51cfa694_4_k_cu_de546ee7_48734cute1_E:
	.zero		1
	.type		_ZN39_INTERNAL_51cfa694_4_k_cu_de546ee7_48734cuda3std3__45__cpo6cbeginE,@object
	.size		_ZN39_INTERNAL_51cfa694_4_k_cu_de546ee7_48734cuda3std3__45__cpo6cbeginE,(_ZN39_INTERNAL_51cfa694_4_k_cu_de546ee7_48734cuda3std3__48in_placeE - _ZN39_INTERNAL_51cfa694_4_k_cu_de546ee7_48734cuda3std3__45__cpo6cbeginE)
_ZN39_INTERNAL_51cfa694_4_k_cu_de546ee7_48734cuda3std3__45__cpo6cbeginE:
	.zero		1
	.type		_ZN39_INTERNAL_51cfa694_4_k_cu_de546ee7_48734cuda3std3__48in_placeE,@object
	.size		_ZN39_INTERNAL_51cfa694_4_k_cu_de546ee7_48734cuda3std3__48in_placeE,(_ZN39_INTERNAL_51cfa694_4_k_cu_de546ee7_48734cuda3std6ranges3__45__cpo9iter_moveE - _ZN39_INTERNAL_51cfa694_4_k_cu_de546ee7_48734cuda3std3__48in_placeE)
_ZN39_INTERNAL_51cfa694_4_k_cu_de546ee7_48734cuda3std3__48in_placeE:
	.zero		1
	.type		_ZN39_INTERNAL_51cfa694_4_k_cu_de546ee7_48734cuda3std6ranges3__45__cpo9iter_moveE,@object
	.size		_ZN39_INTERNAL_51cfa694_4_k_cu_de546ee7_48734cuda3std6ranges3__45__cpo9iter_moveE,(_ZN39_INTERNAL_51cfa694_4_k_cu_de546ee7_48734cuda3std3__45__cpo5beginE - _ZN39_INTERNAL_51cfa694_4_k_cu_de546ee7_48734cuda3std6ranges3__45__cpo9iter_moveE)
_ZN39_INTERNAL_51cfa694_4_k_cu_de546ee7_48734cuda3std6ranges3__45__cpo9iter_moveE:
	.zero		1
	.type		_ZN39_INTERNAL_51cfa694_4_k_cu_de546ee7_48734cuda3std3__45__cpo5beginE,@object
	.size		_ZN39_INTERNAL_51cfa694_4_k_cu_de546ee7_48734cuda3std3__45__cpo5beginE,(_ZN39_INTERNAL_51cfa694_4_k_cu_de546ee7_48734cuda3std3__441_GLOBAL__N__51cfa694_4_k_cu_de546ee7_48736ignoreE - _ZN39_INTERNAL_51cfa694_4_k_cu_de546ee7_48734cuda3std3__45__cpo5beginE)
_ZN39_INTERNAL_51cfa694_4_k_cu_de546ee7_48734cuda3std3__45__cpo5beginE:
	.zero		1
	.type		_ZN39_INTERNAL_51cfa694_4_k_cu_de546ee7_48734cuda3std3__441_GLOBAL__N__51cfa694_4_k_cu_de546ee7_48736ignoreE,@object
	.size		_ZN39_INTERNAL_51cfa694_4_k_cu_de546ee7_48734cuda3std3__441_GLOBAL__N__51cfa694_4_k_cu_de546ee7_48736ignoreE,(_ZN39_INTERNAL_51cfa694_4_k_cu_de546ee7_48734cute7productE - _ZN39_INTERNAL_51cfa694_4_k_cu_de546ee7_48734cuda3std3__441_GLOBAL__N__51cfa694_4_k_cu_de546ee7_48736ignoreE)
_ZN39_INTERNAL_51cfa694_4_k_cu_de546ee7_48734cuda3std3__441_GLOBAL__N__51cfa694_4_k_cu_de546ee7_48736ignoreE:
	.zero		1
	.type		_ZN39_INTERNAL_51cfa694_4_k_cu_de546ee7_48734cute7productE,@object
	.size		_ZN39_INTERNAL_51cfa694_4_k_cu_de546ee7_48734cute7productE,(_ZN39_INTERNAL_51cfa694_4_k_cu_de546ee7_48734cuda3std3__45__cpo3endE - _ZN39_INTERNAL_51cfa694_4_k_cu_de546ee7_48734cute7productE)
_ZN39_INTERNAL_51cfa694_4_k_cu_de546ee7_48734cute7productE:
	.zero		1
	.type		_ZN39_INTERNAL_51cfa694_4_k_cu_de546ee7_48734cuda3std3__45__cpo3endE,@object
	.size		_ZN39_INTERNAL_51cfa694_4_k_cu_de546ee7_48734cuda3std3__45__cpo3endE,(_ZN39_INTERNAL_51cfa694_4_k_cu_de546ee7_48734cuda3std3__419piecewise_constructE - _ZN39_INTERNAL_51cfa694_4_k_cu_de546ee7_48734cuda3std3__45__cpo3endE)
_ZN39_INTERNAL_51cfa694_4_k_cu_de546ee7_48734cuda3std3__45__cpo3endE:
	.zero		1
	.type		_ZN39_INTERNAL_51cfa694_4_k_cu_de546ee7_48734cuda3std3__419piecewise_constructE,@object
	.size		_ZN39_INTERNAL_51cfa694_4_k_cu_de546ee7_48734cuda3std3__419piecewise_constructE,(_ZN39_INTERNAL_51cfa694_4_k_cu_de546ee7_48734cuda3std3__45__cpo4cendE - _ZN39_INTERNAL_51cfa694_4_k_cu_de546ee7_48734cuda3std3__419piecewise_constructE)
_ZN39_INTERNAL_51cfa694_4_k_cu_de546ee7_48734cuda3std3__419piecewise_constructE:
	.zero		1
	.type		_ZN39_INTERNAL_51cfa694_4_k_cu_de546ee7_48734cuda3std3__45__cpo4cendE,@object
	.size		_ZN39_INTERNAL_51cfa694_4_k_cu_de546ee7_48734cuda3std3__45__cpo4cendE,(_ZN39_INTERNAL_51cfa694_4_k_cu_de546ee7_48734cuda3std6ranges3__45__cpo4swapE - _ZN39_INTERNAL_51cfa694_4_k_cu_de546ee7_48734cuda3std3__45__cpo4cendE)
_ZN39_INTERNAL_51cfa694_4_k_cu_de546ee7_48734cuda3std3__45__cpo4cendE:
	.zero		1
	.type		_ZN39_INTERNAL_51cfa694_4_k_cu_de546ee7_48734cuda3std6ranges3__45__cpo4swapE,@object
	.size		_ZN39_INTERNAL_51cfa694_4_k_cu_de546ee7_48734cuda3std6ranges3__45__cpo4swapE,(.L_7 - _ZN39_INTERNAL_51cfa694_4_k_cu_de546ee7_48734cuda3std6ranges3__45__cpo4swapE)
_ZN39_INTERNAL_51cfa694_4_k_cu_de546ee7_48734cuda3std6ranges3__45__cpo4swapE:
	.zero		1
.L_7:


//--------------------- .nv.constant0._ZN7cutlass13device_kernelINS_4gemm6kernel13GemmUniversalIN4cute5tupleIJiiiiEEENS1_10collective13CollectiveMmaINS1_37MainloopSm90TmaGmmaWarpSpecializedFP8ILi3ENS5_IJNS4_1CILi2EEENSA_ILi1EEESC_EEENS1_35KernelTmaWarpSpecializedCooperativeEEENS5_IJNSA_ILi128EEESG_NSA_ILi32EEEEEENS_12float_e5m2_tENS5_IJlSC_lEEESJ_SK_NS4_8TiledMMAINS4_8MMA_AtomIJNS4_4SM904GMMA31MMA_64x128x32_F32E5M2E5M2_SS_TNILNSO_7ScaleInE1ELSQ_1EEEEEENS4_6LayoutISD_NS5_IJSC_NSA_ILi0EEESU_EEEEENS5_IJNS4_10UnderscoreESX_SX_EEEEENS4_13SM90_TMA_LOADENS4_14ComposedLayoutINS4_7SwizzleILi1ELi4ELi3EEENS4_18smem_ptr_flag_bitsILi8EEENST_INS5_IJNSA_ILi8EEESH_EEENS5_IJSH_SC_EEEEEEEvNS4_8identityENS4_23SM90_TMA_LOAD_MULTICASTES1A_vS1B_EENS_8epilogue10collective6detail29Sm90TmaWarpSpecializedAdapterINS1F_15DefaultEpilogueISJ_SK_SK_NS1E_6thread17LinearCombinationISJ_Li1EffLNS1J_9ScaleType4KindE0ELNS_15FloatRoundStyleE2ESJ_EENS1_15EpilogueDefaultEEEEEvvEEEEvNT_6ParamsE --------------------------
	.section	.nv.constant0._ZN7cutlass13device_kernelINS_4gemm6kernel13GemmUniversalIN4cute5tupleIJiiiiEEENS1_10collective13CollectiveMmaINS1_37MainloopSm90TmaGmmaWarpSpecializedFP8ILi3ENS5_IJNS4_1CILi2EEENSA_ILi1EEESC_EEENS1_35KernelTmaWarpSpecializedCooperativeEEENS5_IJNSA_ILi128EEESG_NSA_ILi32EEEEEENS_12float_e5m2_tENS5_IJlSC_lEEESJ_SK_NS4_8TiledMMAINS4_8MMA_AtomIJNS4_4SM904GMMA31MMA_64x128x32_F32E5M2E5M2_SS_TNILNSO_7ScaleInE1ELSQ_1EEEEEENS4_6LayoutISD_NS5_IJSC_NSA_ILi0EEESU_EEEEENS5_IJNS4_10UnderscoreESX_SX_EEEEENS4_13SM90_TMA_LOADENS4_14ComposedLayoutINS4_7SwizzleILi1ELi4ELi3EEENS4_18smem_ptr_flag_bitsILi8EEENST_INS5_IJNSA_ILi8EEESH_EEENS5_IJSH_SC_EEEEEEEvNS4_8identityENS4_23SM90_TMA_LOAD_MULTICASTES1A_vS1B_EENS_8epilogue10collective6detail29Sm90TmaWarpSpecializedAdapterINS1F_15DefaultEpilogueISJ_SK_SK_NS1E_6thread17LinearCombinationISJ_Li1EffLNS1J_9ScaleType4KindE0ELNS_15FloatRoundStyleE2ESJ_EENS1_15EpilogueDefaultEEEEEvvEEEEvNT_6ParamsE,"a",@progbits
	.sectionflags	@""
	.align	4
.nv.constant0._ZN7cutlass13device_kernelINS_4gemm6kernel13GemmUniversalIN4cute5tupleIJiiiiEEENS1_10collective13CollectiveMmaINS1_37MainloopSm90TmaGmmaWarpSpecializedFP8ILi3ENS5_IJNS4_1CILi2EEENSA_ILi1EEESC_EEENS1_35KernelTmaWarpSpecializedCooperativeEEENS5_IJNSA_ILi128EEESG_NSA_ILi32EEEEEENS_12float_e5m2_tENS5_IJlSC_lEEESJ_SK_NS4_8TiledMMAINS4_8MMA_AtomIJNS4_4SM904GMMA31MMA_64x128x32_F32E5M2E5M2_SS_TNILNSO_7ScaleInE1ELSQ_1EEEEEENS4_6LayoutISD_NS5_IJSC_NSA_ILi0EEESU_EEEEENS5_IJNS4_10UnderscoreESX_SX_EEEEENS4_13SM90_TMA_LOADENS4_14ComposedLayoutINS4_7SwizzleILi1ELi4ELi3EEENS4_18smem_ptr_flag_bitsILi8EEENST_INS5_IJNSA_ILi8EEESH_EEENS5_IJSH_SC_EEEEEEEvNS4_8identityENS4_23SM90_TMA_LOAD_MULTICASTES1A_vS1B_EENS_8epilogue10collective6detail29Sm90TmaWarpSpecializedAdapterINS1F_15DefaultEpilogueISJ_SK_SK_NS1E_6thread17LinearCombinationISJ_Li1EffLNS1J_9ScaleType4KindE0ELNS_15FloatRoundStyleE2ESJ_EENS1_15EpilogueDefaultEEEEEvvEEEEvNT_6ParamsE:
	.zero		1664


//--------------------- SYMBOLS --------------------------

	.type		.nv.reservedSmem.offset0,@object
	.size		.nv.reservedSmem.offset0,0x4
